//
// Generated by NVIDIA NVVM Compiler
//
// Compiler Build ID: CL-36424714
// Cuda compilation tools, release 13.0, V13.0.88
// Based on NVVM 20.0.0
//

.version 9.0
.target sm_100
.address_size 64

	// .globl	_Z25selective_scan_fwd_kernelIfEvPKT_S2_S2_S2_S2_S2_PS0_S3_iiii

.visible .entry _Z25selective_scan_fwd_kernelIfEvPKT_S2_S2_S2_S2_S2_PS0_S3_iiii(
	.param .u64 .ptr .align 1 _Z25selective_scan_fwd_kernelIfEvPKT_S2_S2_S2_S2_S2_PS0_S3_iiii_param_0,
	.param .u64 .ptr .align 1 _Z25selective_scan_fwd_kernelIfEvPKT_S2_S2_S2_S2_S2_PS0_S3_iiii_param_1,
	.param .u64 .ptr .align 1 _Z25selective_scan_fwd_kernelIfEvPKT_S2_S2_S2_S2_S2_PS0_S3_iiii_param_2,
	.param .u64 .ptr .align 1 _Z25selective_scan_fwd_kernelIfEvPKT_S2_S2_S2_S2_S2_PS0_S3_iiii_param_3,
	.param .u64 .ptr .align 1 _Z25selective_scan_fwd_kernelIfEvPKT_S2_S2_S2_S2_S2_PS0_S3_iiii_param_4,
	.param .u64 .ptr .align 1 _Z25selective_scan_fwd_kernelIfEvPKT_S2_S2_S2_S2_S2_PS0_S3_iiii_param_5,
	.param .u64 .ptr .align 1 _Z25selective_scan_fwd_kernelIfEvPKT_S2_S2_S2_S2_S2_PS0_S3_iiii_param_6,
	.param .u64 .ptr .align 1 _Z25selective_scan_fwd_kernelIfEvPKT_S2_S2_S2_S2_S2_PS0_S3_iiii_param_7,
	.param .u32 _Z25selective_scan_fwd_kernelIfEvPKT_S2_S2_S2_S2_S2_PS0_S3_iiii_param_8,
	.param .u32 _Z25selective_scan_fwd_kernelIfEvPKT_S2_S2_S2_S2_S2_PS0_S3_iiii_param_9,
	.param .u32 _Z25selective_scan_fwd_kernelIfEvPKT_S2_S2_S2_S2_S2_PS0_S3_iiii_param_10,
	.param .u32 _Z25selective_scan_fwd_kernelIfEvPKT_S2_S2_S2_S2_S2_PS0_S3_iiii_param_11
)
{
	.local .align 16 .b8 	__local_depot0[64];
	.reg .b64 	%SP;
	.reg .b64 	%SPL;
	.reg .pred 	%p<28>;
	.reg .b32 	%r<91>;
	.reg .b32 	%f<219>;
	.reg .b64 	%rd<191>;

	mov.u64 	%SPL, __local_depot0;
	ld.param.u64 	%rd50, [_Z25selective_scan_fwd_kernelIfEvPKT_S2_S2_S2_S2_S2_PS0_S3_iiii_param_0];
	ld.param.u64 	%rd51, [_Z25selective_scan_fwd_kernelIfEvPKT_S2_S2_S2_S2_S2_PS0_S3_iiii_param_1];
	ld.param.u64 	%rd56, [_Z25selective_scan_fwd_kernelIfEvPKT_S2_S2_S2_S2_S2_PS0_S3_iiii_param_2];
	ld.param.u64 	%rd57, [_Z25selective_scan_fwd_kernelIfEvPKT_S2_S2_S2_S2_S2_PS0_S3_iiii_param_4];
	ld.param.u64 	%rd53, [_Z25selective_scan_fwd_kernelIfEvPKT_S2_S2_S2_S2_S2_PS0_S3_iiii_param_5];
	ld.param.u64 	%rd54, [_Z25selective_scan_fwd_kernelIfEvPKT_S2_S2_S2_S2_S2_PS0_S3_iiii_param_6];
	ld.param.u64 	%rd55, [_Z25selective_scan_fwd_kernelIfEvPKT_S2_S2_S2_S2_S2_PS0_S3_iiii_param_7];
	ld.param.u32 	%r38, [_Z25selective_scan_fwd_kernelIfEvPKT_S2_S2_S2_S2_S2_PS0_S3_iiii_param_8];
	ld.param.u32 	%r35, [_Z25selective_scan_fwd_kernelIfEvPKT_S2_S2_S2_S2_S2_PS0_S3_iiii_param_9];
	ld.param.u32 	%r36, [_Z25selective_scan_fwd_kernelIfEvPKT_S2_S2_S2_S2_S2_PS0_S3_iiii_param_10];
	ld.param.u32 	%r37, [_Z25selective_scan_fwd_kernelIfEvPKT_S2_S2_S2_S2_S2_PS0_S3_iiii_param_11];
	cvta.to.global.u64 	%rd1, %rd57;
	cvta.to.global.u64 	%rd2, %rd56;
	add.u64 	%rd3, %SPL, 0;
	mov.u32 	%r39, %ctaid.x;
	mov.u32 	%r40, %ntid.x;
	mov.u32 	%r41, %tid.x;
	mad.lo.s32 	%r1, %r39, %r40, %r41;
	mul.lo.s32 	%r42, %r36, %r38;
	setp.ge.s32 	%p1, %r1, %r42;
	@%p1 bra 	$L__BB0_38;
	div.s32 	%r2, %r1, %r36;
	setp.lt.s32 	%p2, %r37, 1;
	@%p2 bra 	$L__BB0_14;
	and.b32  	%r3, %r37, 15;
	setp.lt.u32 	%p3, %r37, 16;
	mov.b32 	%r81, 0;
	@%p3 bra 	$L__BB0_5;
	and.b32  	%r81, %r37, 2147483632;
	mov.b32 	%r79, 0;
$L__BB0_4:
	.pragma "nounroll";
	mul.wide.u32 	%rd59, %r79, 4;
	add.s64 	%rd60, %rd3, %rd59;
	mov.f32 	%f13, 0f00000000;
	st.local.v4.f32 	[%rd60], {%f13, %f13, %f13, %f13};
	st.local.v4.f32 	[%rd60+16], {%f13, %f13, %f13, %f13};
	st.local.v4.f32 	[%rd60+32], {%f13, %f13, %f13, %f13};
	st.local.v4.f32 	[%rd60+48], {%f13, %f13, %f13, %f13};
	add.s32 	%r79, %r79, 16;
	setp.ne.s32 	%p4, %r79, %r81;
	@%p4 bra 	$L__BB0_4;
$L__BB0_5:
	setp.eq.s32 	%p5, %r3, 0;
	@%p5 bra 	$L__BB0_14;
	and.b32  	%r8, %r37, 7;
	setp.lt.u32 	%p6, %r3, 8;
	@%p6 bra 	$L__BB0_8;
	mul.wide.u32 	%rd61, %r81, 4;
	add.s64 	%rd62, %rd3, %rd61;
	mov.b32 	%r45, 0;
	st.local.u32 	[%rd62], %r45;
	st.local.u32 	[%rd62+4], %r45;
	st.local.u32 	[%rd62+8], %r45;
	st.local.u32 	[%rd62+12], %r45;
	st.local.u32 	[%rd62+16], %r45;
	st.local.u32 	[%rd62+20], %r45;
	st.local.u32 	[%rd62+24], %r45;
	st.local.u32 	[%rd62+28], %r45;
	add.s32 	%r81, %r81, 8;
$L__BB0_8:
	setp.eq.s32 	%p7, %r8, 0;
	@%p7 bra 	$L__BB0_14;
	and.b32  	%r11, %r37, 3;
	setp.lt.u32 	%p8, %r8, 4;
	@%p8 bra 	$L__BB0_11;
	mul.wide.u32 	%rd63, %r81, 4;
	add.s64 	%rd64, %rd3, %rd63;
	mov.b32 	%r46, 0;
	st.local.u32 	[%rd64], %r46;
	st.local.u32 	[%rd64+4], %r46;
	st.local.u32 	[%rd64+8], %r46;
	st.local.u32 	[%rd64+12], %r46;
	add.s32 	%r81, %r81, 4;
$L__BB0_11:
	setp.eq.s32 	%p9, %r11, 0;
	@%p9 bra 	$L__BB0_14;
	mov.b32 	%r84, 0;
$L__BB0_13:
	.pragma "nounroll";
	mul.wide.u32 	%rd65, %r81, 4;
	add.s64 	%rd66, %rd3, %rd65;
	mov.b32 	%r48, 0;
	st.local.u32 	[%rd66], %r48;
	add.s32 	%r81, %r81, 1;
	add.s32 	%r84, %r84, 1;
	setp.ne.s32 	%p10, %r84, %r11;
	@%p10 bra 	$L__BB0_13;
$L__BB0_14:
	rem.s32 	%r49, %r1, %r36;
	mul.lo.s32 	%r50, %r36, %r35;
	mul.lo.s32 	%r51, %r50, %r2;
	cvt.s64.s32 	%rd67, %r51;
	cvt.s64.s32 	%rd68, %r49;
	add.s64 	%rd69, %rd67, %rd68;
	cvta.to.global.u64 	%rd70, %rd50;
	shl.b64 	%rd71, %rd69, 2;
	add.s64 	%rd184, %rd70, %rd71;
	cvta.to.global.u64 	%rd72, %rd51;
	add.s64 	%rd174, %rd72, %rd71;
	cvta.to.global.u64 	%rd73, %rd54;
	add.s64 	%rd183, %rd73, %rd71;
	mul.lo.s32 	%r52, %r51, %r37;
	cvt.s64.s32 	%rd74, %r52;
	mul.lo.s32 	%r53, %r49, %r37;
	cvt.s64.s32 	%rd7, %r53;
	add.s64 	%rd75, %rd74, %rd7;
	cvta.to.global.u64 	%rd76, %rd55;
	shl.b64 	%rd77, %rd75, 2;
	add.s64 	%rd172, %rd76, %rd77;
	cvta.to.global.u64 	%rd78, %rd53;
	mul.wide.s32 	%rd79, %r49, 4;
	add.s64 	%rd80, %rd78, %rd79;
	ld.global.nc.f32 	%f1, [%rd80];
	setp.lt.s32 	%p11, %r35, 1;
	@%p11 bra 	$L__BB0_38;
	setp.lt.s32 	%p12, %r37, 1;
	@%p12 bra 	$L__BB0_26;
	mov.b32 	%r85, 0;
	mul.lo.s32 	%r59, %r37, %r35;
	mul.lo.s32 	%r60, %r59, %r2;
	cvt.s64.s32 	%rd136, %r60;
	and.b32  	%r70, %r37, 3;
	mul.wide.s32 	%rd167, %r36, 4;
$L__BB0_17:
	setp.lt.u32 	%p21, %r37, 4;
	ld.global.nc.f32 	%f2, [%rd184];
	ld.global.nc.f32 	%f3, [%rd174];
	mul.lo.s32 	%r58, %r85, %r37;
	cvt.u64.u32 	%rd135, %r58;
	add.s64 	%rd13, %rd135, %rd136;
	mov.f32 	%f214, 0f00000000;
	mov.b32 	%r88, 0;
	@%p21 bra 	$L__BB0_20;
	ld.param.u64 	%rd169, [_Z25selective_scan_fwd_kernelIfEvPKT_S2_S2_S2_S2_S2_PS0_S3_iiii_param_3];
	and.b32  	%r61, %r37, 2147483644;
	neg.s32 	%r86, %r61;
	shl.b64 	%rd137, %rd7, 2;
	add.s64 	%rd138, %rd137, %rd2;
	add.s64 	%rd180, %rd138, 8;
	shl.b64 	%rd139, %rd13, 2;
	cvta.to.global.u64 	%rd140, %rd169;
	add.s64 	%rd141, %rd140, %rd139;
	add.s64 	%rd179, %rd141, 8;
	add.s64 	%rd142, %rd1, %rd139;
	add.s64 	%rd178, %rd142, 8;
	add.s64 	%rd177, %rd172, 8;
	mov.f32 	%f214, 0f00000000;
	mov.u64 	%rd176, %rd3;
$L__BB0_19:
	.pragma "nounroll";
	and.b32  	%r88, %r37, 2147483644;
	ld.global.nc.f32 	%f75, [%rd180+-8];
	ld.global.nc.f32 	%f76, [%rd179+-8];
	ld.global.nc.f32 	%f77, [%rd178+-8];
	mul.f32 	%f78, %f3, %f75;
	fma.rn.f32 	%f79, %f78, 0f3BBB989D, 0f3F000000;
	cvt.sat.f32.f32 	%f80, %f79;
	mov.f32 	%f81, 0f4B400001;
	mov.f32 	%f82, 0f437C0000;
	fma.rm.f32 	%f83, %f80, %f82, %f81;
	add.f32 	%f84, %f83, 0fCB40007F;
	neg.f32 	%f85, %f84;
	fma.rn.f32 	%f86, %f78, 0f3FB8AA3B, %f85;
	fma.rn.f32 	%f87, %f78, 0f32A57060, %f86;
	mov.b32 	%r62, %f83;
	shl.b32 	%r63, %r62, 23;
	mov.b32 	%f88, %r63;
	ex2.approx.ftz.f32 	%f89, %f87;
	mul.f32 	%f90, %f89, %f88;
	mul.f32 	%f91, %f3, %f76;
	ld.local.v4.f32 	{%f92, %f93, %f94, %f95}, [%rd176];
	mul.f32 	%f96, %f92, %f90;
	fma.rn.f32 	%f97, %f2, %f91, %f96;
	st.global.f32 	[%rd177+-8], %f97;
	fma.rn.f32 	%f98, %f77, %f97, %f214;
	ld.global.nc.f32 	%f99, [%rd180+-4];
	ld.global.nc.f32 	%f100, [%rd179+-4];
	ld.global.nc.f32 	%f101, [%rd178+-4];
	mul.f32 	%f102, %f3, %f99;
	fma.rn.f32 	%f103, %f102, 0f3BBB989D, 0f3F000000;
	cvt.sat.f32.f32 	%f104, %f103;
	fma.rm.f32 	%f105, %f104, %f82, %f81;
	add.f32 	%f106, %f105, 0fCB40007F;
	neg.f32 	%f107, %f106;
	fma.rn.f32 	%f108, %f102, 0f3FB8AA3B, %f107;
	fma.rn.f32 	%f109, %f102, 0f32A57060, %f108;
	mov.b32 	%r64, %f105;
	shl.b32 	%r65, %r64, 23;
	mov.b32 	%f110, %r65;
	ex2.approx.ftz.f32 	%f111, %f109;
	mul.f32 	%f112, %f111, %f110;
	mul.f32 	%f113, %f3, %f100;
	mul.f32 	%f114, %f93, %f112;
	fma.rn.f32 	%f115, %f2, %f113, %f114;
	st.global.f32 	[%rd177+-4], %f115;
	fma.rn.f32 	%f116, %f101, %f115, %f98;
	ld.global.nc.f32 	%f117, [%rd180];
	ld.global.nc.f32 	%f118, [%rd179];
	ld.global.nc.f32 	%f119, [%rd178];
	mul.f32 	%f120, %f3, %f117;
	fma.rn.f32 	%f121, %f120, 0f3BBB989D, 0f3F000000;
	cvt.sat.f32.f32 	%f122, %f121;
	fma.rm.f32 	%f123, %f122, %f82, %f81;
	add.f32 	%f124, %f123, 0fCB40007F;
	neg.f32 	%f125, %f124;
	fma.rn.f32 	%f126, %f120, 0f3FB8AA3B, %f125;
	fma.rn.f32 	%f127, %f120, 0f32A57060, %f126;
	mov.b32 	%r66, %f123;
	shl.b32 	%r67, %r66, 23;
	mov.b32 	%f128, %r67;
	ex2.approx.ftz.f32 	%f129, %f127;
	mul.f32 	%f130, %f129, %f128;
	mul.f32 	%f131, %f3, %f118;
	mul.f32 	%f132, %f94, %f130;
	fma.rn.f32 	%f133, %f2, %f131, %f132;
	st.global.f32 	[%rd177], %f133;
	fma.rn.f32 	%f134, %f119, %f133, %f116;
	ld.global.nc.f32 	%f135, [%rd180+4];
	ld.global.nc.f32 	%f136, [%rd179+4];
	ld.global.nc.f32 	%f137, [%rd178+4];
	mul.f32 	%f138, %f3, %f135;
	fma.rn.f32 	%f139, %f138, 0f3BBB989D, 0f3F000000;
	cvt.sat.f32.f32 	%f140, %f139;
	fma.rm.f32 	%f141, %f140, %f82, %f81;
	add.f32 	%f142, %f141, 0fCB40007F;
	neg.f32 	%f143, %f142;
	fma.rn.f32 	%f144, %f138, 0f3FB8AA3B, %f143;
	fma.rn.f32 	%f145, %f138, 0f32A57060, %f144;
	mov.b32 	%r68, %f141;
	shl.b32 	%r69, %r68, 23;
	mov.b32 	%f146, %r69;
	ex2.approx.ftz.f32 	%f147, %f145;
	mul.f32 	%f148, %f147, %f146;
	mul.f32 	%f149, %f3, %f136;
	mul.f32 	%f150, %f95, %f148;
	fma.rn.f32 	%f151, %f2, %f149, %f150;
	st.local.v4.f32 	[%rd176], {%f97, %f115, %f133, %f151};
	st.global.f32 	[%rd177+4], %f151;
	fma.rn.f32 	%f214, %f137, %f151, %f134;
	add.s32 	%r86, %r86, 4;
	add.s64 	%rd180, %rd180, 16;
	add.s64 	%rd179, %rd179, 16;
	add.s64 	%rd178, %rd178, 16;
	add.s64 	%rd177, %rd177, 16;
	add.s64 	%rd176, %rd176, 16;
	setp.ne.s32 	%p22, %r86, 0;
	@%p22 bra 	$L__BB0_19;
$L__BB0_20:
	setp.eq.s32 	%p23, %r70, 0;
	@%p23 bra 	$L__BB0_25;
	setp.eq.s32 	%p24, %r70, 1;
	@%p24 bra 	$L__BB0_23;
	ld.param.u64 	%rd170, [_Z25selective_scan_fwd_kernelIfEvPKT_S2_S2_S2_S2_S2_PS0_S3_iiii_param_3];
	cvt.u64.u32 	%rd143, %r88;
	add.s64 	%rd144, %rd143, %rd7;
	shl.b64 	%rd145, %rd144, 2;
	add.s64 	%rd146, %rd2, %rd145;
	ld.global.nc.f32 	%f153, [%rd146];
	add.s64 	%rd147, %rd13, %rd143;
	cvta.to.global.u64 	%rd148, %rd170;
	shl.b64 	%rd149, %rd147, 2;
	add.s64 	%rd150, %rd148, %rd149;
	ld.global.nc.f32 	%f154, [%rd150];
	add.s64 	%rd151, %rd1, %rd149;
	ld.global.nc.f32 	%f155, [%rd151];
	mul.f32 	%f156, %f3, %f153;
	fma.rn.f32 	%f157, %f156, 0f3BBB989D, 0f3F000000;
	cvt.sat.f32.f32 	%f158, %f157;
	mov.f32 	%f159, 0f4B400001;
	mov.f32 	%f160, 0f437C0000;
	fma.rm.f32 	%f161, %f158, %f160, %f159;
	add.f32 	%f162, %f161, 0fCB40007F;
	neg.f32 	%f163, %f162;
	fma.rn.f32 	%f164, %f156, 0f3FB8AA3B, %f163;
	fma.rn.f32 	%f165, %f156, 0f32A57060, %f164;
	mov.b32 	%r71, %f161;
	shl.b32 	%r72, %r71, 23;
	mov.b32 	%f166, %r72;
	ex2.approx.ftz.f32 	%f167, %f165;
	mul.f32 	%f168, %f167, %f166;
	mul.f32 	%f169, %f3, %f154;
	mul.wide.u32 	%rd152, %r88, 4;
	add.s64 	%rd153, %rd3, %rd152;
	ld.local.f32 	%f170, [%rd153];
	mul.f32 	%f171, %f170, %f168;
	fma.rn.f32 	%f172, %f2, %f169, %f171;
	st.local.f32 	[%rd153], %f172;
	add.s64 	%rd154, %rd172, %rd152;
	st.global.f32 	[%rd154], %f172;
	fma.rn.f32 	%f173, %f155, %f172, %f214;
	ld.global.nc.f32 	%f174, [%rd146+4];
	ld.global.nc.f32 	%f175, [%rd150+4];
	ld.global.nc.f32 	%f176, [%rd151+4];
	mul.f32 	%f177, %f3, %f174;
	fma.rn.f32 	%f178, %f177, 0f3BBB989D, 0f3F000000;
	cvt.sat.f32.f32 	%f179, %f178;
	fma.rm.f32 	%f180, %f179, %f160, %f159;
	add.f32 	%f181, %f180, 0fCB40007F;
	neg.f32 	%f182, %f181;
	fma.rn.f32 	%f183, %f177, 0f3FB8AA3B, %f182;
	fma.rn.f32 	%f184, %f177, 0f32A57060, %f183;
	mov.b32 	%r73, %f180;
	shl.b32 	%r74, %r73, 23;
	mov.b32 	%f185, %r74;
	ex2.approx.ftz.f32 	%f186, %f184;
	mul.f32 	%f187, %f186, %f185;
	mul.f32 	%f188, %f3, %f175;
	ld.local.f32 	%f189, [%rd153+4];
	mul.f32 	%f190, %f189, %f187;
	fma.rn.f32 	%f191, %f2, %f188, %f190;
	st.local.f32 	[%rd153+4], %f191;
	st.global.f32 	[%rd154+4], %f191;
	fma.rn.f32 	%f214, %f176, %f191, %f173;
	add.s32 	%r88, %r88, 2;
$L__BB0_23:
	and.b32  	%r75, %r37, 1;
	setp.eq.b32 	%p25, %r75, 1;
	not.pred 	%p26, %p25;
	@%p26 bra 	$L__BB0_25;
	ld.param.u64 	%rd171, [_Z25selective_scan_fwd_kernelIfEvPKT_S2_S2_S2_S2_S2_PS0_S3_iiii_param_3];
	cvt.u64.u32 	%rd155, %r88;
	add.s64 	%rd156, %rd155, %rd7;
	shl.b64 	%rd157, %rd156, 2;
	add.s64 	%rd158, %rd2, %rd157;
	ld.global.nc.f32 	%f192, [%rd158];
	add.s64 	%rd159, %rd13, %rd155;
	cvta.to.global.u64 	%rd160, %rd171;
	shl.b64 	%rd161, %rd159, 2;
	add.s64 	%rd162, %rd160, %rd161;
	ld.global.nc.f32 	%f193, [%rd162];
	add.s64 	%rd163, %rd1, %rd161;
	ld.global.nc.f32 	%f194, [%rd163];
	mul.f32 	%f195, %f3, %f192;
	fma.rn.f32 	%f196, %f195, 0f3BBB989D, 0f3F000000;
	cvt.sat.f32.f32 	%f197, %f196;
	mov.f32 	%f198, 0f4B400001;
	mov.f32 	%f199, 0f437C0000;
	fma.rm.f32 	%f200, %f197, %f199, %f198;
	add.f32 	%f201, %f200, 0fCB40007F;
	neg.f32 	%f202, %f201;
	fma.rn.f32 	%f203, %f195, 0f3FB8AA3B, %f202;
	fma.rn.f32 	%f204, %f195, 0f32A57060, %f203;
	mov.b32 	%r76, %f200;
	shl.b32 	%r77, %r76, 23;
	mov.b32 	%f205, %r77;
	ex2.approx.ftz.f32 	%f206, %f204;
	mul.f32 	%f207, %f206, %f205;
	mul.f32 	%f208, %f3, %f193;
	mul.wide.u32 	%rd164, %r88, 4;
	add.s64 	%rd165, %rd3, %rd164;
	ld.local.f32 	%f209, [%rd165];
	mul.f32 	%f210, %f209, %f207;
	fma.rn.f32 	%f211, %f2, %f208, %f210;
	st.local.f32 	[%rd165], %f211;
	add.s64 	%rd166, %rd172, %rd164;
	st.global.f32 	[%rd166], %f211;
	fma.rn.f32 	%f214, %f194, %f211, %f214;
$L__BB0_25:
	mul.lo.s32 	%r78, %r37, %r36;
	fma.rn.f32 	%f212, %f1, %f2, %f214;
	st.global.f32 	[%rd183], %f212;
	add.s64 	%rd184, %rd184, %rd167;
	add.s64 	%rd174, %rd174, %rd167;
	add.s64 	%rd183, %rd183, %rd167;
	mul.wide.s32 	%rd168, %r78, 4;
	add.s64 	%rd172, %rd172, %rd168;
	add.s32 	%r85, %r85, 1;
	setp.eq.s32 	%p27, %r85, %r35;
	@%p27 bra 	$L__BB0_38;
	bra.uni 	$L__BB0_17;
$L__BB0_26:
	and.b32  	%r27, %r35, 15;
	setp.lt.u32 	%p13, %r35, 16;
	@%p13 bra 	$L__BB0_29;
	and.b32  	%r28, %r35, 2147483632;
	mov.b32 	%r89, 0;
	mul.wide.s32 	%rd81, %r36, 4;
$L__BB0_28:
	.pragma "nounroll";
	ld.global.nc.f32 	%f14, [%rd184];
	fma.rn.f32 	%f15, %f1, %f14, 0f00000000;
	st.global.f32 	[%rd183], %f15;
	add.s64 	%rd82, %rd184, %rd81;
	add.s64 	%rd83, %rd183, %rd81;
	ld.global.nc.f32 	%f16, [%rd82];
	fma.rn.f32 	%f17, %f1, %f16, 0f00000000;
	st.global.f32 	[%rd83], %f17;
	add.s64 	%rd84, %rd82, %rd81;
	add.s64 	%rd85, %rd83, %rd81;
	ld.global.nc.f32 	%f18, [%rd84];
	fma.rn.f32 	%f19, %f1, %f18, 0f00000000;
	st.global.f32 	[%rd85], %f19;
	add.s64 	%rd86, %rd84, %rd81;
	add.s64 	%rd87, %rd85, %rd81;
	ld.global.nc.f32 	%f20, [%rd86];
	fma.rn.f32 	%f21, %f1, %f20, 0f00000000;
	st.global.f32 	[%rd87], %f21;
	add.s64 	%rd88, %rd86, %rd81;
	add.s64 	%rd89, %rd87, %rd81;
	ld.global.nc.f32 	%f22, [%rd88];
	fma.rn.f32 	%f23, %f1, %f22, 0f00000000;
	st.global.f32 	[%rd89], %f23;
	add.s64 	%rd90, %rd88, %rd81;
	add.s64 	%rd91, %rd89, %rd81;
	ld.global.nc.f32 	%f24, [%rd90];
	fma.rn.f32 	%f25, %f1, %f24, 0f00000000;
	st.global.f32 	[%rd91], %f25;
	add.s64 	%rd92, %rd90, %rd81;
	add.s64 	%rd93, %rd91, %rd81;
	ld.global.nc.f32 	%f26, [%rd92];
	fma.rn.f32 	%f27, %f1, %f26, 0f00000000;
	st.global.f32 	[%rd93], %f27;
	add.s64 	%rd94, %rd92, %rd81;
	add.s64 	%rd95, %rd93, %rd81;
	ld.global.nc.f32 	%f28, [%rd94];
	fma.rn.f32 	%f29, %f1, %f28, 0f00000000;
	st.global.f32 	[%rd95], %f29;
	add.s64 	%rd96, %rd94, %rd81;
	add.s64 	%rd97, %rd95, %rd81;
	ld.global.nc.f32 	%f30, [%rd96];
	fma.rn.f32 	%f31, %f1, %f30, 0f00000000;
	st.global.f32 	[%rd97], %f31;
	add.s64 	%rd98, %rd96, %rd81;
	add.s64 	%rd99, %rd97, %rd81;
	ld.global.nc.f32 	%f32, [%rd98];
	fma.rn.f32 	%f33, %f1, %f32, 0f00000000;
	st.global.f32 	[%rd99], %f33;
	add.s64 	%rd100, %rd98, %rd81;
	add.s64 	%rd101, %rd99, %rd81;
	ld.global.nc.f32 	%f34, [%rd100];
	fma.rn.f32 	%f35, %f1, %f34, 0f00000000;
	st.global.f32 	[%rd101], %f35;
	add.s64 	%rd102, %rd100, %rd81;
	add.s64 	%rd103, %rd101, %rd81;
	ld.global.nc.f32 	%f36, [%rd102];
	fma.rn.f32 	%f37, %f1, %f36, 0f00000000;
	st.global.f32 	[%rd103], %f37;
	add.s64 	%rd104, %rd102, %rd81;
	add.s64 	%rd105, %rd103, %rd81;
	ld.global.nc.f32 	%f38, [%rd104];
	fma.rn.f32 	%f39, %f1, %f38, 0f00000000;
	st.global.f32 	[%rd105], %f39;
	add.s64 	%rd106, %rd104, %rd81;
	add.s64 	%rd107, %rd105, %rd81;
	ld.global.nc.f32 	%f40, [%rd106];
	fma.rn.f32 	%f41, %f1, %f40, 0f00000000;
	st.global.f32 	[%rd107], %f41;
	add.s64 	%rd108, %rd106, %rd81;
	add.s64 	%rd109, %rd107, %rd81;
	ld.global.nc.f32 	%f42, [%rd108];
	fma.rn.f32 	%f43, %f1, %f42, 0f00000000;
	st.global.f32 	[%rd109], %f43;
	add.s64 	%rd110, %rd108, %rd81;
	add.s64 	%rd111, %rd109, %rd81;
	ld.global.nc.f32 	%f44, [%rd110];
	fma.rn.f32 	%f45, %f1, %f44, 0f00000000;
	st.global.f32 	[%rd111], %f45;
	add.s64 	%rd184, %rd110, %rd81;
	add.s64 	%rd183, %rd111, %rd81;
	add.s32 	%r89, %r89, 16;
	setp.ne.s32 	%p14, %r89, %r28;
	@%p14 bra 	$L__BB0_28;
$L__BB0_29:
	setp.eq.s32 	%p15, %r27, 0;
	@%p15 bra 	$L__BB0_38;
	and.b32  	%r31, %r35, 7;
	setp.lt.u32 	%p16, %r27, 8;
	@%p16 bra 	$L__BB0_32;
	ld.global.nc.f32 	%f46, [%rd184];
	fma.rn.f32 	%f47, %f1, %f46, 0f00000000;
	st.global.f32 	[%rd183], %f47;
	mul.wide.s32 	%rd112, %r36, 4;
	add.s64 	%rd113, %rd184, %rd112;
	add.s64 	%rd114, %rd183, %rd112;
	ld.global.nc.f32 	%f48, [%rd113];
	fma.rn.f32 	%f49, %f1, %f48, 0f00000000;
	st.global.f32 	[%rd114], %f49;
	add.s64 	%rd115, %rd113, %rd112;
	add.s64 	%rd116, %rd114, %rd112;
	ld.global.nc.f32 	%f50, [%rd115];
	fma.rn.f32 	%f51, %f1, %f50, 0f00000000;
	st.global.f32 	[%rd116], %f51;
	add.s64 	%rd117, %rd115, %rd112;
	add.s64 	%rd118, %rd116, %rd112;
	ld.global.nc.f32 	%f52, [%rd117];
	fma.rn.f32 	%f53, %f1, %f52, 0f00000000;
	st.global.f32 	[%rd118], %f53;
	add.s64 	%rd119, %rd117, %rd112;
	add.s64 	%rd120, %rd118, %rd112;
	ld.global.nc.f32 	%f54, [%rd119];
	fma.rn.f32 	%f55, %f1, %f54, 0f00000000;
	st.global.f32 	[%rd120], %f55;
	add.s64 	%rd121, %rd119, %rd112;
	add.s64 	%rd122, %rd120, %rd112;
	ld.global.nc.f32 	%f56, [%rd121];
	fma.rn.f32 	%f57, %f1, %f56, 0f00000000;
	st.global.f32 	[%rd122], %f57;
	add.s64 	%rd123, %rd121, %rd112;
	add.s64 	%rd124, %rd122, %rd112;
	ld.global.nc.f32 	%f58, [%rd123];
	fma.rn.f32 	%f59, %f1, %f58, 0f00000000;
	st.global.f32 	[%rd124], %f59;
	add.s64 	%rd125, %rd123, %rd112;
	add.s64 	%rd126, %rd124, %rd112;
	ld.global.nc.f32 	%f60, [%rd125];
	fma.rn.f32 	%f61, %f1, %f60, 0f00000000;
	st.global.f32 	[%rd126], %f61;
	add.s64 	%rd184, %rd125, %rd112;
	add.s64 	%rd183, %rd126, %rd112;
$L__BB0_32:
	setp.eq.s32 	%p17, %r31, 0;
	@%p17 bra 	$L__BB0_38;
	and.b32  	%r32, %r35, 3;
	setp.lt.u32 	%p18, %r31, 4;
	@%p18 bra 	$L__BB0_35;
	ld.global.nc.f32 	%f62, [%rd184];
	fma.rn.f32 	%f63, %f1, %f62, 0f00000000;
	st.global.f32 	[%rd183], %f63;
	mul.wide.s32 	%rd127, %r36, 4;
	add.s64 	%rd128, %rd184, %rd127;
	add.s64 	%rd129, %rd183, %rd127;
	ld.global.nc.f32 	%f64, [%rd128];
	fma.rn.f32 	%f65, %f1, %f64, 0f00000000;
	st.global.f32 	[%rd129], %f65;
	add.s64 	%rd130, %rd128, %rd127;
	add.s64 	%rd131, %rd129, %rd127;
	ld.global.nc.f32 	%f66, [%rd130];
	fma.rn.f32 	%f67, %f1, %f66, 0f00000000;
	st.global.f32 	[%rd131], %f67;
	add.s64 	%rd132, %rd130, %rd127;
	add.s64 	%rd133, %rd131, %rd127;
	ld.global.nc.f32 	%f68, [%rd132];
	fma.rn.f32 	%f69, %f1, %f68, 0f00000000;
	st.global.f32 	[%rd133], %f69;
	add.s64 	%rd184, %rd132, %rd127;
	add.s64 	%rd183, %rd133, %rd127;
$L__BB0_35:
	setp.eq.s32 	%p19, %r32, 0;
	@%p19 bra 	$L__BB0_38;
	mov.b32 	%r90, 0;
	mul.wide.s32 	%rd134, %r36, 4;
$L__BB0_37:
	.pragma "nounroll";
	ld.global.nc.f32 	%f70, [%rd184];
	fma.rn.f32 	%f71, %f1, %f70, 0f00000000;
	st.global.f32 	[%rd183], %f71;
	add.s64 	%rd184, %rd184, %rd134;
	add.s64 	%rd183, %rd183, %rd134;
	add.s32 	%r90, %r90, 1;
	setp.ne.s32 	%p20, %r90, %r32;
	@%p20 bra 	$L__BB0_37;
$L__BB0_38:
	ret;

}
	// .globl	_Z25selective_scan_bwd_kernelIfEvPKT_S2_S2_S2_S2_S2_S2_S2_PS0_S3_S3_S3_S3_S3_iiii
.visible .entry _Z25selective_scan_bwd_kernelIfEvPKT_S2_S2_S2_S2_S2_S2_S2_PS0_S3_S3_S3_S3_S3_iiii(
	.param .u64 .ptr .align 1 _Z25selective_scan_bwd_kernelIfEvPKT_S2_S2_S2_S2_S2_S2_S2_PS0_S3_S3_S3_S3_S3_iiii_param_0,
	.param .u64 .ptr .align 1 _Z25selective_scan_bwd_kernelIfEvPKT_S2_S2_S2_S2_S2_S2_S2_PS0_S3_S3_S3_S3_S3_iiii_param_1,
	.param .u64 .ptr .align 1 _Z25selective_scan_bwd_kernelIfEvPKT_S2_S2_S2_S2_S2_S2_S2_PS0_S3_S3_S3_S3_S3_iiii_param_2,
	.param .u64 .ptr .align 1 _Z25selective_scan_bwd_kernelIfEvPKT_S2_S2_S2_S2_S2_S2_S2_PS0_S3_S3_S3_S3_S3_iiii_param_3,
	.param .u64 .ptr .align 1 _Z25selective_scan_bwd_kernelIfEvPKT_S2_S2_S2_S2_S2_S2_S2_PS0_S3_S3_S3_S3_S3_iiii_param_4,
	.param .u64 .ptr .align 1 _Z25selective_scan_bwd_kernelIfEvPKT_S2_S2_S2_S2_S2_S2_S2_PS0_S3_S3_S3_S3_S3_iiii_param_5,
	.param .u64 .ptr .align 1 _Z25selective_scan_bwd_kernelIfEvPKT_S2_S2_S2_S2_S2_S2_S2_PS0_S3_S3_S3_S3_S3_iiii_param_6,
	.param .u64 .ptr .align 1 _Z25selective_scan_bwd_kernelIfEvPKT_S2_S2_S2_S2_S2_S2_S2_PS0_S3_S3_S3_S3_S3_iiii_param_7,
	.param .u64 .ptr .align 1 _Z25selective_scan_bwd_kernelIfEvPKT_S2_S2_S2_S2_S2_S2_S2_PS0_S3_S3_S3_S3_S3_iiii_param_8,
	.param .u64 .ptr .align 1 _Z25selective_scan_bwd_kernelIfEvPKT_S2_S2_S2_S2_S2_S2_S2_PS0_S3_S3_S3_S3_S3_iiii_param_9,
	.param .u64 .ptr .align 1 _Z25selective_scan_bwd_kernelIfEvPKT_S2_S2_S2_S2_S2_S2_S2_PS0_S3_S3_S3_S3_S3_iiii_param_10,
	.param .u64 .ptr .align 1 _Z25selective_scan_bwd_kernelIfEvPKT_S2_S2_S2_S2_S2_S2_S2_PS0_S3_S3_S3_S3_S3_iiii_param_11,
	.param .u64 .ptr .align 1 _Z25selective_scan_bwd_kernelIfEvPKT_S2_S2_S2_S2_S2_S2_S2_PS0_S3_S3_S3_S3_S3_iiii_param_12,
	.param .u64 .ptr .align 1 _Z25selective_scan_bwd_kernelIfEvPKT_S2_S2_S2_S2_S2_S2_S2_PS0_S3_S3_S3_S3_S3_iiii_param_13,
	.param .u32 _Z25selective_scan_bwd_kernelIfEvPKT_S2_S2_S2_S2_S2_S2_S2_PS0_S3_S3_S3_S3_S3_iiii_param_14,
	.param .u32 _Z25selective_scan_bwd_kernelIfEvPKT_S2_S2_S2_S2_S2_S2_S2_PS0_S3_S3_S3_S3_S3_iiii_param_15,
	.param .u32 _Z25selective_scan_bwd_kernelIfEvPKT_S2_S2_S2_S2_S2_S2_S2_PS0_S3_S3_S3_S3_S3_iiii_param_16,
	.param .u32 _Z25selective_scan_bwd_kernelIfEvPKT_S2_S2_S2_S2_S2_S2_S2_PS0_S3_S3_S3_S3_S3_iiii_param_17
)
{
	.local .align 16 .b8 	__local_depot1[64];
	.reg .b64 	%SP;
	.reg .b64 	%SPL;
	.reg .pred 	%p<29>;
	.reg .b32 	%r<91>;
	.reg .b32 	%f<339>;
	.reg .b64 	%rd<250>;

	mov.u64 	%SPL, __local_depot1;
	ld.param.u64 	%rd77, [_Z25selective_scan_bwd_kernelIfEvPKT_S2_S2_S2_S2_S2_S2_S2_PS0_S3_S3_S3_S3_S3_iiii_param_0];
	ld.param.u64 	%rd78, [_Z25selective_scan_bwd_kernelIfEvPKT_S2_S2_S2_S2_S2_S2_S2_PS0_S3_S3_S3_S3_S3_iiii_param_1];
	ld.param.u64 	%rd85, [_Z25selective_scan_bwd_kernelIfEvPKT_S2_S2_S2_S2_S2_S2_S2_PS0_S3_S3_S3_S3_S3_iiii_param_2];
	ld.param.u64 	%rd86, [_Z25selective_scan_bwd_kernelIfEvPKT_S2_S2_S2_S2_S2_S2_S2_PS0_S3_S3_S3_S3_S3_iiii_param_3];
	ld.param.u64 	%rd87, [_Z25selective_scan_bwd_kernelIfEvPKT_S2_S2_S2_S2_S2_S2_S2_PS0_S3_S3_S3_S3_S3_iiii_param_4];
	ld.param.u64 	%rd79, [_Z25selective_scan_bwd_kernelIfEvPKT_S2_S2_S2_S2_S2_S2_S2_PS0_S3_S3_S3_S3_S3_iiii_param_5];
	ld.param.u64 	%rd80, [_Z25selective_scan_bwd_kernelIfEvPKT_S2_S2_S2_S2_S2_S2_S2_PS0_S3_S3_S3_S3_S3_iiii_param_6];
	ld.param.u64 	%rd81, [_Z25selective_scan_bwd_kernelIfEvPKT_S2_S2_S2_S2_S2_S2_S2_PS0_S3_S3_S3_S3_S3_iiii_param_7];
	ld.param.u64 	%rd82, [_Z25selective_scan_bwd_kernelIfEvPKT_S2_S2_S2_S2_S2_S2_S2_PS0_S3_S3_S3_S3_S3_iiii_param_8];
	ld.param.u64 	%rd83, [_Z25selective_scan_bwd_kernelIfEvPKT_S2_S2_S2_S2_S2_S2_S2_PS0_S3_S3_S3_S3_S3_iiii_param_9];
	ld.param.u64 	%rd88, [_Z25selective_scan_bwd_kernelIfEvPKT_S2_S2_S2_S2_S2_S2_S2_PS0_S3_S3_S3_S3_S3_iiii_param_10];
	ld.param.u64 	%rd89, [_Z25selective_scan_bwd_kernelIfEvPKT_S2_S2_S2_S2_S2_S2_S2_PS0_S3_S3_S3_S3_S3_iiii_param_11];
	ld.param.u64 	%rd90, [_Z25selective_scan_bwd_kernelIfEvPKT_S2_S2_S2_S2_S2_S2_S2_PS0_S3_S3_S3_S3_S3_iiii_param_12];
	ld.param.u64 	%rd84, [_Z25selective_scan_bwd_kernelIfEvPKT_S2_S2_S2_S2_S2_S2_S2_PS0_S3_S3_S3_S3_S3_iiii_param_13];
	ld.param.u32 	%r39, [_Z25selective_scan_bwd_kernelIfEvPKT_S2_S2_S2_S2_S2_S2_S2_PS0_S3_S3_S3_S3_S3_iiii_param_14];
	ld.param.u32 	%r87, [_Z25selective_scan_bwd_kernelIfEvPKT_S2_S2_S2_S2_S2_S2_S2_PS0_S3_S3_S3_S3_S3_iiii_param_15];
	ld.param.u32 	%r37, [_Z25selective_scan_bwd_kernelIfEvPKT_S2_S2_S2_S2_S2_S2_S2_PS0_S3_S3_S3_S3_S3_iiii_param_16];
	ld.param.u32 	%r38, [_Z25selective_scan_bwd_kernelIfEvPKT_S2_S2_S2_S2_S2_S2_S2_PS0_S3_S3_S3_S3_S3_iiii_param_17];
	cvta.to.global.u64 	%rd1, %rd88;
	cvta.to.global.u64 	%rd2, %rd89;
	cvta.to.global.u64 	%rd3, %rd90;
	cvta.to.global.u64 	%rd4, %rd87;
	cvta.to.global.u64 	%rd5, %rd86;
	cvta.to.global.u64 	%rd6, %rd85;
	add.u64 	%rd7, %SPL, 0;
	mov.u32 	%r40, %ctaid.x;
	mov.u32 	%r41, %ntid.x;
	mov.u32 	%r42, %tid.x;
	mad.lo.s32 	%r1, %r40, %r41, %r42;
	mul.lo.s32 	%r43, %r37, %r39;
	setp.ge.s32 	%p1, %r1, %r43;
	@%p1 bra 	$L__BB1_42;
	div.s32 	%r2, %r1, %r37;
	setp.lt.s32 	%p2, %r38, 1;
	@%p2 bra 	$L__BB1_14;
	and.b32  	%r3, %r38, 15;
	setp.lt.u32 	%p3, %r38, 16;
	mov.b32 	%r83, 0;
	@%p3 bra 	$L__BB1_5;
	and.b32  	%r83, %r38, 2147483632;
	mov.b32 	%r81, 0;
$L__BB1_4:
	.pragma "nounroll";
	mul.wide.u32 	%rd92, %r81, 4;
	add.s64 	%rd93, %rd7, %rd92;
	mov.f32 	%f28, 0f00000000;
	st.local.v4.f32 	[%rd93], {%f28, %f28, %f28, %f28};
	st.local.v4.f32 	[%rd93+16], {%f28, %f28, %f28, %f28};
	st.local.v4.f32 	[%rd93+32], {%f28, %f28, %f28, %f28};
	st.local.v4.f32 	[%rd93+48], {%f28, %f28, %f28, %f28};
	add.s32 	%r81, %r81, 16;
	setp.ne.s32 	%p4, %r81, %r83;
	@%p4 bra 	$L__BB1_4;
$L__BB1_5:
	setp.eq.s32 	%p5, %r3, 0;
	@%p5 bra 	$L__BB1_14;
	and.b32  	%r8, %r38, 7;
	setp.lt.u32 	%p6, %r3, 8;
	@%p6 bra 	$L__BB1_8;
	mul.wide.u32 	%rd94, %r83, 4;
	add.s64 	%rd95, %rd7, %rd94;
	mov.b32 	%r46, 0;
	st.local.u32 	[%rd95], %r46;
	st.local.u32 	[%rd95+4], %r46;
	st.local.u32 	[%rd95+8], %r46;
	st.local.u32 	[%rd95+12], %r46;
	st.local.u32 	[%rd95+16], %r46;
	st.local.u32 	[%rd95+20], %r46;
	st.local.u32 	[%rd95+24], %r46;
	st.local.u32 	[%rd95+28], %r46;
	add.s32 	%r83, %r83, 8;
$L__BB1_8:
	setp.eq.s32 	%p7, %r8, 0;
	@%p7 bra 	$L__BB1_14;
	and.b32  	%r11, %r38, 3;
	setp.lt.u32 	%p8, %r8, 4;
	@%p8 bra 	$L__BB1_11;
	mul.wide.u32 	%rd96, %r83, 4;
	add.s64 	%rd97, %rd7, %rd96;
	mov.b32 	%r47, 0;
	st.local.u32 	[%rd97], %r47;
	st.local.u32 	[%rd97+4], %r47;
	st.local.u32 	[%rd97+8], %r47;
	st.local.u32 	[%rd97+12], %r47;
	add.s32 	%r83, %r83, 4;
$L__BB1_11:
	setp.eq.s32 	%p9, %r11, 0;
	@%p9 bra 	$L__BB1_14;
	mov.b32 	%r86, 0;
$L__BB1_13:
	.pragma "nounroll";
	mul.wide.u32 	%rd98, %r83, 4;
	add.s64 	%rd99, %rd7, %rd98;
	mov.b32 	%r49, 0;
	st.local.u32 	[%rd99], %r49;
	add.s32 	%r83, %r83, 1;
	add.s32 	%r86, %r86, 1;
	setp.ne.s32 	%p10, %r86, %r11;
	@%p10 bra 	$L__BB1_13;
$L__BB1_14:
	rem.s32 	%r50, %r1, %r37;
	mul.lo.s32 	%r51, %r37, %r87;
	mul.lo.s32 	%r52, %r51, %r2;
	add.s32 	%r53, %r52, %r50;
	cvt.s64.s32 	%rd100, %r53;
	sub.s32 	%r54, %r51, %r37;
	cvt.s64.s32 	%rd101, %r54;
	add.s64 	%rd102, %rd100, %rd101;
	cvta.to.global.u64 	%rd103, %rd77;
	shl.b64 	%rd104, %rd102, 2;
	add.s64 	%rd241, %rd103, %rd104;
	cvta.to.global.u64 	%rd105, %rd78;
	add.s64 	%rd225, %rd105, %rd104;
	cvta.to.global.u64 	%rd106, %rd81;
	add.s64 	%rd240, %rd106, %rd104;
	mul.lo.s32 	%r55, %r52, %r38;
	cvt.s64.s32 	%rd107, %r55;
	mul.lo.s32 	%r56, %r50, %r38;
	cvt.s64.s32 	%rd11, %r56;
	mul.lo.s32 	%r57, %r54, %r38;
	cvt.s64.s32 	%rd108, %r57;
	add.s64 	%rd109, %rd11, %rd108;
	add.s64 	%rd110, %rd109, %rd107;
	cvta.to.global.u64 	%rd111, %rd80;
	shl.b64 	%rd112, %rd110, 2;
	add.s64 	%rd223, %rd111, %rd112;
	cvta.to.global.u64 	%rd113, %rd82;
	add.s64 	%rd239, %rd113, %rd104;
	cvta.to.global.u64 	%rd114, %rd83;
	add.s64 	%rd238, %rd114, %rd104;
	cvta.to.global.u64 	%rd115, %rd79;
	mul.wide.s32 	%rd116, %r50, 4;
	add.s64 	%rd117, %rd115, %rd116;
	ld.global.nc.f32 	%f1, [%rd117];
	cvta.to.global.u64 	%rd118, %rd84;
	add.s64 	%rd15, %rd118, %rd116;
	setp.lt.s32 	%p11, %r87, 1;
	@%p11 bra 	$L__BB1_42;
	setp.lt.s32 	%p12, %r38, 1;
	mul.lo.s32 	%r58, %r38, %r87;
	mul.lo.s32 	%r18, %r58, %r2;
	mul.lo.s32 	%r59, %r37, %r38;
	neg.s32 	%r19, %r59;
	neg.s32 	%r20, %r37;
	@%p12 bra 	$L__BB1_31;
	add.s32 	%r21, %r38, -1;
	and.b32  	%r22, %r38, 1;
	and.b32  	%r23, %r38, 2147483646;
	cvt.s64.s32 	%rd16, %r18;
$L__BB1_17:
	mov.u32 	%r24, %r87;
	add.s32 	%r87, %r24, -1;
	ld.global.nc.f32 	%f2, [%rd241];
	ld.global.nc.f32 	%f3, [%rd225];
	ld.global.nc.f32 	%f4, [%rd240];
	mul.f32 	%f331, %f1, %f4;
	mul.f32 	%f104, %f2, %f4;
	atom.global.add.f32 	%f105, [%rd15], %f104;
	mul.lo.s32 	%r66, %r87, %r38;
	cvt.s64.s32 	%rd166, %r66;
	add.s64 	%rd23, %rd166, %rd16;
	setp.eq.s32 	%p21, %r24, 1;
	@%p21 bra 	$L__BB1_25;
	setp.eq.s32 	%p22, %r21, 0;
	mov.f32 	%f332, 0f00000000;
	mov.b64 	%rd232, 0;
	@%p22 bra 	$L__BB1_22;
	and.b32  	%r67, %r38, 2147483646;
	neg.s32 	%r88, %r67;
	shl.b64 	%rd168, %rd11, 2;
	add.s64 	%rd169, %rd168, 4;
	add.s64 	%rd230, %rd6, %rd169;
	add.s64 	%rd228, %rd1, %rd169;
	add.s64 	%rd231, %rd7, 4;
	add.s64 	%rd229, %rd223, 4;
	shl.b64 	%rd227, %rd23, 2;
	mov.f32 	%f332, 0f00000000;
$L__BB1_20:
	ld.global.nc.f32 	%f109, [%rd230+-4];
	add.s64 	%rd170, %rd5, %rd227;
	ld.global.nc.f32 	%f110, [%rd170];
	add.s64 	%rd171, %rd4, %rd227;
	ld.global.nc.f32 	%f111, [%rd171];
	ld.global.nc.f32 	%f112, [%rd229+-4];
	mul.wide.s32 	%rd172, %r19, 4;
	add.s64 	%rd173, %rd229, %rd172;
	ld.global.nc.f32 	%f113, [%rd173+-4];
	ld.local.f32 	%f114, [%rd231+-4];
	fma.rn.f32 	%f115, %f4, %f111, %f114;
	st.local.f32 	[%rd231+-4], %f115;
	add.s64 	%rd174, %rd3, %rd227;
	mul.f32 	%f116, %f4, %f112;
	atom.global.add.f32 	%f117, [%rd174], %f116;
	mul.f32 	%f118, %f3, %f109;
	fma.rn.f32 	%f119, %f118, 0f3BBB989D, 0f3F000000;
	cvt.sat.f32.f32 	%f120, %f119;
	mov.f32 	%f121, 0f4B400001;
	mov.f32 	%f122, 0f437C0000;
	fma.rm.f32 	%f123, %f120, %f122, %f121;
	add.f32 	%f124, %f123, 0fCB40007F;
	neg.f32 	%f125, %f124;
	fma.rn.f32 	%f126, %f118, 0f3FB8AA3B, %f125;
	fma.rn.f32 	%f127, %f118, 0f32A57060, %f126;
	mov.b32 	%r68, %f123;
	shl.b32 	%r69, %r68, 23;
	mov.b32 	%f128, %r69;
	ex2.approx.ftz.f32 	%f129, %f127;
	mul.f32 	%f130, %f129, %f128;
	ld.local.f32 	%f131, [%rd231+-4];
	mul.f32 	%f132, %f131, %f130;
	mul.f32 	%f133, %f3, %f131;
	fma.rn.f32 	%f134, %f110, %f133, %f331;
	add.s64 	%rd175, %rd2, %rd227;
	mul.f32 	%f135, %f2, %f131;
	mul.f32 	%f136, %f3, %f135;
	atom.global.add.f32 	%f137, [%rd175], %f136;
	ld.local.f32 	%f138, [%rd231+-4];
	mul.f32 	%f139, %f113, %f138;
	mul.f32 	%f140, %f130, %f139;
	mul.f32 	%f141, %f109, %f140;
	mul.f32 	%f142, %f2, %f138;
	fma.rn.f32 	%f143, %f110, %f142, %f141;
	add.f32 	%f144, %f332, %f143;
	mul.f32 	%f145, %f3, %f140;
	atom.global.add.f32 	%f146, [%rd228+-4], %f145;
	ld.global.nc.f32 	%f147, [%rd230];
	ld.global.nc.f32 	%f148, [%rd170+4];
	ld.global.nc.f32 	%f149, [%rd171+4];
	ld.global.nc.f32 	%f150, [%rd229];
	ld.global.nc.f32 	%f151, [%rd173];
	ld.local.f32 	%f152, [%rd231];
	fma.rn.f32 	%f153, %f4, %f149, %f152;
	st.local.v2.f32 	[%rd231+-4], {%f132, %f153};
	mul.f32 	%f154, %f4, %f150;
	atom.global.add.f32 	%f155, [%rd174+4], %f154;
	mul.f32 	%f156, %f3, %f147;
	fma.rn.f32 	%f157, %f156, 0f3BBB989D, 0f3F000000;
	cvt.sat.f32.f32 	%f158, %f157;
	fma.rm.f32 	%f159, %f158, %f122, %f121;
	add.f32 	%f160, %f159, 0fCB40007F;
	neg.f32 	%f161, %f160;
	fma.rn.f32 	%f162, %f156, 0f3FB8AA3B, %f161;
	fma.rn.f32 	%f163, %f156, 0f32A57060, %f162;
	mov.b32 	%r70, %f159;
	shl.b32 	%r71, %r70, 23;
	mov.b32 	%f164, %r71;
	ex2.approx.ftz.f32 	%f165, %f163;
	mul.f32 	%f166, %f165, %f164;
	ld.local.f32 	%f167, [%rd231];
	mul.f32 	%f168, %f167, %f166;
	mul.f32 	%f169, %f3, %f167;
	fma.rn.f32 	%f331, %f148, %f169, %f134;
	mul.f32 	%f170, %f2, %f167;
	mul.f32 	%f171, %f3, %f170;
	atom.global.add.f32 	%f172, [%rd175+4], %f171;
	ld.local.f32 	%f173, [%rd231];
	mul.f32 	%f174, %f151, %f173;
	mul.f32 	%f175, %f166, %f174;
	mul.f32 	%f176, %f147, %f175;
	mul.f32 	%f177, %f2, %f173;
	fma.rn.f32 	%f178, %f148, %f177, %f176;
	add.f32 	%f332, %f144, %f178;
	mul.f32 	%f179, %f3, %f175;
	atom.global.add.f32 	%f180, [%rd228], %f179;
	st.local.f32 	[%rd231], %f168;
	add.s32 	%r88, %r88, 2;
	add.s64 	%rd231, %rd231, 8;
	add.s64 	%rd230, %rd230, 8;
	add.s64 	%rd229, %rd229, 8;
	add.s64 	%rd228, %rd228, 8;
	add.s64 	%rd227, %rd227, 8;
	setp.ne.s32 	%p23, %r88, 0;
	@%p23 bra 	$L__BB1_20;
	cvt.u64.u32 	%rd232, %r23;
$L__BB1_22:
	setp.eq.s32 	%p24, %r22, 0;
	@%p24 bra 	$L__BB1_24;
	add.s64 	%rd176, %rd232, %rd11;
	shl.b64 	%rd177, %rd176, 2;
	add.s64 	%rd178, %rd6, %rd177;
	ld.global.nc.f32 	%f181, [%rd178];
	add.s64 	%rd179, %rd23, %rd232;
	shl.b64 	%rd180, %rd179, 2;
	add.s64 	%rd181, %rd5, %rd180;
	ld.global.nc.f32 	%f182, [%rd181];
	add.s64 	%rd182, %rd4, %rd180;
	ld.global.nc.f32 	%f183, [%rd182];
	shl.b64 	%rd183, %rd232, 2;
	add.s64 	%rd184, %rd223, %rd183;
	ld.global.nc.f32 	%f184, [%rd184];
	mul.wide.s32 	%rd185, %r19, 4;
	add.s64 	%rd186, %rd184, %rd185;
	ld.global.nc.f32 	%f185, [%rd186];
	add.s64 	%rd187, %rd7, %rd183;
	ld.local.f32 	%f186, [%rd187];
	fma.rn.f32 	%f187, %f4, %f183, %f186;
	st.local.f32 	[%rd187], %f187;
	add.s64 	%rd188, %rd3, %rd180;
	mul.f32 	%f188, %f4, %f184;
	atom.global.add.f32 	%f189, [%rd188], %f188;
	mul.f32 	%f190, %f3, %f181;
	fma.rn.f32 	%f191, %f190, 0f3BBB989D, 0f3F000000;
	cvt.sat.f32.f32 	%f192, %f191;
	mov.f32 	%f193, 0f4B400001;
	mov.f32 	%f194, 0f437C0000;
	fma.rm.f32 	%f195, %f192, %f194, %f193;
	add.f32 	%f196, %f195, 0fCB40007F;
	neg.f32 	%f197, %f196;
	fma.rn.f32 	%f198, %f190, 0f3FB8AA3B, %f197;
	fma.rn.f32 	%f199, %f190, 0f32A57060, %f198;
	mov.b32 	%r72, %f195;
	shl.b32 	%r73, %r72, 23;
	mov.b32 	%f200, %r73;
	ex2.approx.ftz.f32 	%f201, %f199;
	mul.f32 	%f202, %f201, %f200;
	ld.local.f32 	%f203, [%rd187];
	mul.f32 	%f204, %f203, %f202;
	mul.f32 	%f205, %f3, %f203;
	fma.rn.f32 	%f331, %f182, %f205, %f331;
	add.s64 	%rd189, %rd2, %rd180;
	mul.f32 	%f206, %f2, %f203;
	mul.f32 	%f207, %f3, %f206;
	atom.global.add.f32 	%f208, [%rd189], %f207;
	ld.local.f32 	%f209, [%rd187];
	mul.f32 	%f210, %f185, %f209;
	mul.f32 	%f211, %f202, %f210;
	mul.f32 	%f212, %f181, %f211;
	mul.f32 	%f213, %f2, %f209;
	fma.rn.f32 	%f214, %f182, %f213, %f212;
	add.f32 	%f332, %f332, %f214;
	mul.f32 	%f215, %f3, %f211;
	add.s64 	%rd190, %rd1, %rd177;
	atom.global.add.f32 	%f216, [%rd190], %f215;
	st.local.f32 	[%rd187], %f204;
$L__BB1_24:
	st.global.f32 	[%rd239], %f331;
	st.global.f32 	[%rd238], %f332;
	mul.wide.s32 	%rd219, %r20, 4;
	add.s64 	%rd241, %rd241, %rd219;
	add.s64 	%rd225, %rd225, %rd219;
	add.s64 	%rd240, %rd240, %rd219;
	add.s64 	%rd239, %rd239, %rd219;
	add.s64 	%rd238, %rd238, %rd219;
	mul.wide.s32 	%rd220, %r19, 4;
	add.s64 	%rd223, %rd223, %rd220;
	setp.gt.u32 	%p28, %r24, 1;
	@%p28 bra 	$L__BB1_17;
	bra.uni 	$L__BB1_42;
$L__BB1_25:
	setp.eq.s32 	%p25, %r21, 0;
	mov.f32 	%f332, 0f00000000;
	mov.b64 	%rd233, 0;
	@%p25 bra 	$L__BB1_29;
	mov.f32 	%f332, 0f00000000;
	mov.b32 	%r89, 0;
$L__BB1_27:
	cvt.u64.u32 	%rd192, %r89;
	add.s64 	%rd193, %rd192, %rd11;
	shl.b64 	%rd194, %rd193, 2;
	add.s64 	%rd195, %rd6, %rd194;
	add.s64 	%rd196, %rd23, %rd192;
	shl.b64 	%rd197, %rd196, 2;
	add.s64 	%rd198, %rd5, %rd197;
	add.s64 	%rd199, %rd4, %rd197;
	mul.wide.u32 	%rd200, %r89, 4;
	add.s64 	%rd201, %rd223, %rd200;
	ld.global.nc.f32 	%f220, [%rd201];
	ld.global.nc.f32 	%f221, [%rd199];
	ld.global.nc.f32 	%f222, [%rd198];
	ld.global.nc.f32 	%f223, [%rd195];
	add.s64 	%rd202, %rd7, %rd200;
	ld.local.f32 	%f224, [%rd202];
	fma.rn.f32 	%f225, %f4, %f221, %f224;
	st.local.f32 	[%rd202], %f225;
	add.s64 	%rd203, %rd3, %rd197;
	mul.f32 	%f226, %f4, %f220;
	atom.global.add.f32 	%f227, [%rd203], %f226;
	mul.f32 	%f228, %f3, %f223;
	fma.rn.f32 	%f229, %f228, 0f3BBB989D, 0f3F000000;
	cvt.sat.f32.f32 	%f230, %f229;
	mov.f32 	%f231, 0f4B400001;
	mov.f32 	%f232, 0f437C0000;
	fma.rm.f32 	%f233, %f230, %f232, %f231;
	add.f32 	%f234, %f233, 0fCB40007F;
	neg.f32 	%f235, %f234;
	fma.rn.f32 	%f236, %f228, 0f3FB8AA3B, %f235;
	fma.rn.f32 	%f237, %f228, 0f32A57060, %f236;
	mov.b32 	%r75, %f233;
	shl.b32 	%r76, %r75, 23;
	mov.b32 	%f238, %r76;
	ex2.approx.ftz.f32 	%f239, %f237;
	mul.f32 	%f240, %f239, %f238;
	ld.local.f32 	%f241, [%rd202];
	mul.f32 	%f242, %f241, %f240;
	mul.f32 	%f243, %f3, %f241;
	fma.rn.f32 	%f244, %f222, %f243, %f331;
	add.s64 	%rd204, %rd2, %rd197;
	mul.f32 	%f245, %f2, %f241;
	mul.f32 	%f246, %f3, %f245;
	atom.global.add.f32 	%f247, [%rd204], %f246;
	ld.local.f32 	%f248, [%rd202];
	mul.f32 	%f249, %f248, 0f00000000;
	mul.f32 	%f250, %f240, %f249;
	mul.f32 	%f251, %f223, %f250;
	mul.f32 	%f252, %f2, %f248;
	fma.rn.f32 	%f253, %f222, %f252, %f251;
	add.f32 	%f254, %f332, %f253;
	mul.f32 	%f255, %f3, %f250;
	add.s64 	%rd205, %rd1, %rd194;
	atom.global.add.f32 	%f256, [%rd205], %f255;
	ld.global.nc.f32 	%f257, [%rd201+4];
	ld.global.nc.f32 	%f258, [%rd199+4];
	ld.global.nc.f32 	%f259, [%rd198+4];
	ld.global.nc.f32 	%f260, [%rd195+4];
	ld.local.f32 	%f261, [%rd202+4];
	fma.rn.f32 	%f262, %f4, %f258, %f261;
	st.local.v2.f32 	[%rd202], {%f242, %f262};
	mul.f32 	%f263, %f4, %f257;
	atom.global.add.f32 	%f264, [%rd203+4], %f263;
	mul.f32 	%f265, %f3, %f260;
	fma.rn.f32 	%f266, %f265, 0f3BBB989D, 0f3F000000;
	cvt.sat.f32.f32 	%f267, %f266;
	fma.rm.f32 	%f268, %f267, %f232, %f231;
	add.f32 	%f269, %f268, 0fCB40007F;
	neg.f32 	%f270, %f269;
	fma.rn.f32 	%f271, %f265, 0f3FB8AA3B, %f270;
	fma.rn.f32 	%f272, %f265, 0f32A57060, %f271;
	mov.b32 	%r77, %f268;
	shl.b32 	%r78, %r77, 23;
	mov.b32 	%f273, %r78;
	ex2.approx.ftz.f32 	%f274, %f272;
	mul.f32 	%f275, %f274, %f273;
	ld.local.f32 	%f276, [%rd202+4];
	mul.f32 	%f277, %f276, %f275;
	mul.f32 	%f278, %f3, %f276;
	fma.rn.f32 	%f331, %f259, %f278, %f244;
	mul.f32 	%f279, %f2, %f276;
	mul.f32 	%f280, %f3, %f279;
	atom.global.add.f32 	%f281, [%rd204+4], %f280;
	ld.local.f32 	%f282, [%rd202+4];
	mul.f32 	%f283, %f282, 0f00000000;
	mul.f32 	%f284, %f275, %f283;
	mul.f32 	%f285, %f260, %f284;
	mul.f32 	%f286, %f2, %f282;
	fma.rn.f32 	%f287, %f259, %f286, %f285;
	add.f32 	%f332, %f254, %f287;
	mul.f32 	%f288, %f3, %f284;
	atom.global.add.f32 	%f289, [%rd205+4], %f288;
	st.local.f32 	[%rd202+4], %f277;
	add.s32 	%r89, %r89, 2;
	setp.ne.s32 	%p26, %r89, %r23;
	@%p26 bra 	$L__BB1_27;
	cvt.u64.u32 	%rd233, %r23;
$L__BB1_29:
	setp.eq.s32 	%p27, %r22, 0;
	@%p27 bra 	$L__BB1_24;
	add.s64 	%rd206, %rd233, %rd11;
	shl.b64 	%rd207, %rd206, 2;
	add.s64 	%rd208, %rd6, %rd207;
	add.s64 	%rd209, %rd23, %rd233;
	shl.b64 	%rd210, %rd209, 2;
	add.s64 	%rd211, %rd5, %rd210;
	add.s64 	%rd212, %rd4, %rd210;
	shl.b64 	%rd213, %rd233, 2;
	add.s64 	%rd214, %rd223, %rd213;
	ld.global.nc.f32 	%f290, [%rd214];
	ld.global.nc.f32 	%f291, [%rd212];
	ld.global.nc.f32 	%f292, [%rd211];
	ld.global.nc.f32 	%f293, [%rd208];
	add.s64 	%rd215, %rd7, %rd213;
	ld.local.f32 	%f294, [%rd215];
	fma.rn.f32 	%f295, %f4, %f291, %f294;
	st.local.f32 	[%rd215], %f295;
	add.s64 	%rd216, %rd3, %rd210;
	mul.f32 	%f296, %f4, %f290;
	atom.global.add.f32 	%f297, [%rd216], %f296;
	mul.f32 	%f298, %f3, %f293;
	fma.rn.f32 	%f299, %f298, 0f3BBB989D, 0f3F000000;
	cvt.sat.f32.f32 	%f300, %f299;
	mov.f32 	%f301, 0f4B400001;
	mov.f32 	%f302, 0f437C0000;
	fma.rm.f32 	%f303, %f300, %f302, %f301;
	add.f32 	%f304, %f303, 0fCB40007F;
	neg.f32 	%f305, %f304;
	fma.rn.f32 	%f306, %f298, 0f3FB8AA3B, %f305;
	fma.rn.f32 	%f307, %f298, 0f32A57060, %f306;
	mov.b32 	%r79, %f303;
	shl.b32 	%r80, %r79, 23;
	mov.b32 	%f308, %r80;
	ex2.approx.ftz.f32 	%f309, %f307;
	mul.f32 	%f310, %f309, %f308;
	ld.local.f32 	%f311, [%rd215];
	mul.f32 	%f312, %f311, %f310;
	mul.f32 	%f313, %f3, %f311;
	fma.rn.f32 	%f331, %f292, %f313, %f331;
	add.s64 	%rd217, %rd2, %rd210;
	mul.f32 	%f314, %f2, %f311;
	mul.f32 	%f315, %f3, %f314;
	atom.global.add.f32 	%f316, [%rd217], %f315;
	ld.local.f32 	%f317, [%rd215];
	mul.f32 	%f318, %f317, 0f00000000;
	mul.f32 	%f319, %f310, %f318;
	mul.f32 	%f320, %f293, %f319;
	mul.f32 	%f321, %f2, %f317;
	fma.rn.f32 	%f322, %f292, %f321, %f320;
	add.f32 	%f332, %f332, %f322;
	mul.f32 	%f323, %f3, %f319;
	add.s64 	%rd218, %rd1, %rd207;
	atom.global.add.f32 	%f324, [%rd218], %f323;
	st.local.f32 	[%rd215], %f312;
	bra.uni 	$L__BB1_24;
$L__BB1_31:
	and.b32  	%r31, %r87, 7;
	setp.lt.u32 	%p13, %r87, 8;
	@%p13 bra 	$L__BB1_34;
	and.b32  	%r32, %r87, 2147483640;
	mov.b32 	%r90, 0;
	mul.wide.s32 	%rd119, %r20, 4;
$L__BB1_33:
	.pragma "nounroll";
	ld.global.nc.f32 	%f29, [%rd241];
	ld.global.nc.f32 	%f30, [%rd240];
	mul.f32 	%f31, %f1, %f30;
	mul.f32 	%f32, %f29, %f30;
	atom.global.add.f32 	%f33, [%rd15], %f32;
	st.global.f32 	[%rd239], %f31;
	mov.b32 	%r61, 0;
	st.global.u32 	[%rd238], %r61;
	add.s64 	%rd120, %rd241, %rd119;
	add.s64 	%rd121, %rd240, %rd119;
	add.s64 	%rd122, %rd239, %rd119;
	add.s64 	%rd123, %rd238, %rd119;
	ld.global.nc.f32 	%f34, [%rd120];
	ld.global.nc.f32 	%f35, [%rd121];
	mul.f32 	%f36, %f1, %f35;
	mul.f32 	%f37, %f34, %f35;
	atom.global.add.f32 	%f38, [%rd15], %f37;
	st.global.f32 	[%rd122], %f36;
	st.global.u32 	[%rd123], %r61;
	add.s64 	%rd124, %rd120, %rd119;
	add.s64 	%rd125, %rd121, %rd119;
	add.s64 	%rd126, %rd122, %rd119;
	add.s64 	%rd127, %rd123, %rd119;
	ld.global.nc.f32 	%f39, [%rd124];
	ld.global.nc.f32 	%f40, [%rd125];
	mul.f32 	%f41, %f1, %f40;
	mul.f32 	%f42, %f39, %f40;
	atom.global.add.f32 	%f43, [%rd15], %f42;
	st.global.f32 	[%rd126], %f41;
	st.global.u32 	[%rd127], %r61;
	add.s64 	%rd128, %rd124, %rd119;
	add.s64 	%rd129, %rd125, %rd119;
	add.s64 	%rd130, %rd126, %rd119;
	add.s64 	%rd131, %rd127, %rd119;
	ld.global.nc.f32 	%f44, [%rd128];
	ld.global.nc.f32 	%f45, [%rd129];
	mul.f32 	%f46, %f1, %f45;
	mul.f32 	%f47, %f44, %f45;
	atom.global.add.f32 	%f48, [%rd15], %f47;
	st.global.f32 	[%rd130], %f46;
	st.global.u32 	[%rd131], %r61;
	add.s64 	%rd132, %rd128, %rd119;
	add.s64 	%rd133, %rd129, %rd119;
	add.s64 	%rd134, %rd130, %rd119;
	add.s64 	%rd135, %rd131, %rd119;
	ld.global.nc.f32 	%f49, [%rd132];
	ld.global.nc.f32 	%f50, [%rd133];
	mul.f32 	%f51, %f1, %f50;
	mul.f32 	%f52, %f49, %f50;
	atom.global.add.f32 	%f53, [%rd15], %f52;
	st.global.f32 	[%rd134], %f51;
	st.global.u32 	[%rd135], %r61;
	add.s64 	%rd136, %rd132, %rd119;
	add.s64 	%rd137, %rd133, %rd119;
	add.s64 	%rd138, %rd134, %rd119;
	add.s64 	%rd139, %rd135, %rd119;
	ld.global.nc.f32 	%f54, [%rd136];
	ld.global.nc.f32 	%f55, [%rd137];
	mul.f32 	%f56, %f1, %f55;
	mul.f32 	%f57, %f54, %f55;
	atom.global.add.f32 	%f58, [%rd15], %f57;
	st.global.f32 	[%rd138], %f56;
	st.global.u32 	[%rd139], %r61;
	add.s64 	%rd140, %rd136, %rd119;
	add.s64 	%rd141, %rd137, %rd119;
	add.s64 	%rd142, %rd138, %rd119;
	add.s64 	%rd143, %rd139, %rd119;
	ld.global.nc.f32 	%f59, [%rd140];
	ld.global.nc.f32 	%f60, [%rd141];
	mul.f32 	%f61, %f1, %f60;
	mul.f32 	%f62, %f59, %f60;
	atom.global.add.f32 	%f63, [%rd15], %f62;
	st.global.f32 	[%rd142], %f61;
	st.global.u32 	[%rd143], %r61;
	add.s64 	%rd144, %rd140, %rd119;
	add.s64 	%rd145, %rd141, %rd119;
	add.s64 	%rd146, %rd142, %rd119;
	add.s64 	%rd147, %rd143, %rd119;
	ld.global.nc.f32 	%f64, [%rd144];
	ld.global.nc.f32 	%f65, [%rd145];
	mul.f32 	%f66, %f1, %f65;
	mul.f32 	%f67, %f64, %f65;
	atom.global.add.f32 	%f68, [%rd15], %f67;
	st.global.f32 	[%rd146], %f66;
	st.global.u32 	[%rd147], %r61;
	add.s64 	%rd241, %rd144, %rd119;
	add.s64 	%rd240, %rd145, %rd119;
	add.s64 	%rd239, %rd146, %rd119;
	add.s64 	%rd238, %rd147, %rd119;
	add.s32 	%r90, %r90, 8;
	setp.ne.s32 	%p14, %r90, %r32;
	@%p14 bra 	$L__BB1_33;
$L__BB1_34:
	setp.eq.s32 	%p15, %r31, 0;
	@%p15 bra 	$L__BB1_42;
	and.b32  	%r35, %r87, 3;
	setp.lt.u32 	%p16, %r31, 4;
	@%p16 bra 	$L__BB1_37;
	ld.global.nc.f32 	%f69, [%rd241];
	ld.global.nc.f32 	%f70, [%rd240];
	mul.f32 	%f71, %f1, %f70;
	mul.f32 	%f72, %f69, %f70;
	atom.global.add.f32 	%f73, [%rd15], %f72;
	st.global.f32 	[%rd239], %f71;
	mov.b32 	%r62, 0;
	st.global.u32 	[%rd238], %r62;
	mul.wide.s32 	%rd148, %r20, 4;
	add.s64 	%rd149, %rd241, %rd148;
	add.s64 	%rd150, %rd240, %rd148;
	add.s64 	%rd151, %rd239, %rd148;
	add.s64 	%rd152, %rd238, %rd148;
	ld.global.nc.f32 	%f74, [%rd149];
	ld.global.nc.f32 	%f75, [%rd150];
	mul.f32 	%f76, %f1, %f75;
	mul.f32 	%f77, %f74, %f75;
	atom.global.add.f32 	%f78, [%rd15], %f77;
	st.global.f32 	[%rd151], %f76;
	st.global.u32 	[%rd152], %r62;
	add.s64 	%rd153, %rd149, %rd148;
	add.s64 	%rd154, %rd150, %rd148;
	add.s64 	%rd155, %rd151, %rd148;
	add.s64 	%rd156, %rd152, %rd148;
	ld.global.nc.f32 	%f79, [%rd153];
	ld.global.nc.f32 	%f80, [%rd154];
	mul.f32 	%f81, %f1, %f80;
	mul.f32 	%f82, %f79, %f80;
	atom.global.add.f32 	%f83, [%rd15], %f82;
	st.global.f32 	[%rd155], %f81;
	st.global.u32 	[%rd156], %r62;
	add.s64 	%rd157, %rd153, %rd148;
	add.s64 	%rd158, %rd154, %rd148;
	add.s64 	%rd159, %rd155, %rd148;
	add.s64 	%rd160, %rd156, %rd148;
	ld.global.nc.f32 	%f84, [%rd157];
	ld.global.nc.f32 	%f85, [%rd158];
	mul.f32 	%f86, %f1, %f85;
	mul.f32 	%f87, %f84, %f85;
	atom.global.add.f32 	%f88, [%rd15], %f87;
	st.global.f32 	[%rd159], %f86;
	st.global.u32 	[%rd160], %r62;
	add.s64 	%rd241, %rd157, %rd148;
	add.s64 	%rd240, %rd158, %rd148;
	add.s64 	%rd239, %rd159, %rd148;
	add.s64 	%rd238, %rd160, %rd148;
$L__BB1_37:
	setp.eq.s32 	%p17, %r35, 0;
	@%p17 bra 	$L__BB1_42;
	setp.eq.s32 	%p18, %r35, 1;
	@%p18 bra 	$L__BB1_40;
	ld.global.nc.f32 	%f89, [%rd241];
	ld.global.nc.f32 	%f90, [%rd240];
	mul.f32 	%f91, %f1, %f90;
	mul.f32 	%f92, %f89, %f90;
	atom.global.add.f32 	%f93, [%rd15], %f92;
	st.global.f32 	[%rd239], %f91;
	mov.b32 	%r63, 0;
	st.global.u32 	[%rd238], %r63;
	mul.wide.s32 	%rd161, %r20, 4;
	add.s64 	%rd162, %rd241, %rd161;
	add.s64 	%rd163, %rd240, %rd161;
	add.s64 	%rd164, %rd239, %rd161;
	add.s64 	%rd165, %rd238, %rd161;
	ld.global.nc.f32 	%f94, [%rd162];
	ld.global.nc.f32 	%f95, [%rd163];
	mul.f32 	%f96, %f1, %f95;
	mul.f32 	%f97, %f94, %f95;
	atom.global.add.f32 	%f98, [%rd15], %f97;
	st.global.f32 	[%rd164], %f96;
	st.global.u32 	[%rd165], %r63;
	add.s64 	%rd241, %rd162, %rd161;
	add.s64 	%rd240, %rd163, %rd161;
	add.s64 	%rd239, %rd164, %rd161;
	add.s64 	%rd238, %rd165, %rd161;
$L__BB1_40:
	and.b32  	%r64, %r87, 1;
	setp.eq.b32 	%p19, %r64, 1;
	not.pred 	%p20, %p19;
	@%p20 bra 	$L__BB1_42;
	ld.global.nc.f32 	%f99, [%rd241];
	ld.global.nc.f32 	%f100, [%rd240];
	mul.f32 	%f101, %f1, %f100;
	mul.f32 	%f102, %f99, %f100;
	atom.global.add.f32 	%f103, [%rd15], %f102;
	st.global.f32 	[%rd239], %f101;
	mov.b32 	%r65, 0;
	st.global.u32 	[%rd238], %r65;
$L__BB1_42:
	ret;

}


// ===== COMPILED SASS (sm_100) =====

	.target	sm_100

	.elftype	@"ET_EXEC"


//--------------------- .note.nv.tkinfo           --------------------------
	.section	.note.nv.tkinfo,"",@"SHT_NOTE"
	.sectionflags	@"SHF_NOTE_NV_TKINFO"
	.tkinfo
        /*0018*/ 	.word	0x00000002
        /*0030*/ 	.string	""
        /*0030*/ 	.string	"ptxas"
        /*0030*/ 	.string	"Cuda compilation tools, release 13.0, V13.0.88"
        /*0030*/ 	.string	"Build cuda_13.0.r13.0/compiler.36424714_0"
        /*0030*/ 	.string	"-arch sm_100 -m 64 "



//--------------------- .note.nv.cuinfo           --------------------------
	.section	.note.nv.cuinfo,"",@"SHT_NOTE"
	.sectionflags	@"SHF_NOTE_NV_CUINFO"
        /*0018*/ 	.short	0x0002
        /*001a*/ 	.short	0x0064
        /*001c*/ 	.short	0x0082
	.zero		2


//--------------------- .nv.info                  --------------------------
	.section	.nv.info,"",@"SHT_CUDA_INFO"
	.align	4


	//----- nvinfo : EIATTR_REGCOUNT
	.align		4
        /*0000*/ 	.byte	0x04, 0x2f
        /*0002*/ 	.short	(.L_1 - .L_0)
	.align		4
.L_0:
        /*0004*/ 	.word	index@(_Z25selective_scan_fwd_kernelIfEvPKT_S2_S2_S2_S2_S2_PS0_S3_iiii)
        /*0008*/ 	.word	0x00000028


	//----- nvinfo : EIATTR_FRAME_SIZE
	.align		4
.L_1:
        /*000c*/ 	.byte	0x04, 0x11
        /*000e*/ 	.short	(.L_3 - .L_2)
	.align		4
.L_2:
        /*0010*/ 	.word	index@(_Z25selective_scan_fwd_kernelIfEvPKT_S2_S2_S2_S2_S2_PS0_S3_iiii)
        /*0014*/ 	.word	0x00000040


	//----- nvinfo : EIATTR_REGCOUNT
	.align		4
.L_3:
        /*0018*/ 	.byte	0x04, 0x2f
        /*001a*/ 	.short	(.L_5 - .L_4)
	.align		4
.L_4:
        /*001c*/ 	.word	index@(_Z25selective_scan_bwd_kernelIfEvPKT_S2_S2_S2_S2_S2_S2_S2_PS0_S3_S3_S3_S3_S3_iiii)
        /*0020*/ 	.word	0x00000030


	//----- nvinfo : EIATTR_FRAME_SIZE
	.align		4
.L_5:
        /*0024*/ 	.byte	0x04, 0x11
        /*0026*/ 	.short	(.L_7 - .L_6)
	.align		4
.L_6:
        /*0028*/ 	.word	index@(_Z25selective_scan_bwd_kernelIfEvPKT_S2_S2_S2_S2_S2_S2_S2_PS0_S3_S3_S3_S3_S3_iiii)
        /*002c*/ 	.word	0x00000040


	//----- nvinfo : EIATTR_MIN_STACK_SIZE
	.align		4
.L_7:
        /*0030*/ 	.byte	0x04, 0x12
        /*0032*/ 	.short	(.L_9 - .L_8)
	.align		4
.L_8:
        /*0034*/ 	.word	index@(_Z25selective_scan_bwd_kernelIfEvPKT_S2_S2_S2_S2_S2_S2_S2_PS0_S3_S3_S3_S3_S3_iiii)
        /*0038*/ 	.word	0x00000040


	//----- nvinfo : EIATTR_MIN_STACK_SIZE
	.align		4
.L_9:
        /*003c*/ 	.byte	0x04, 0x12
        /*003e*/ 	.short	(.L_11 - .L_10)
	.align		4
.L_10:
        /*0040*/ 	.word	index@(_Z25selective_scan_fwd_kernelIfEvPKT_S2_S2_S2_S2_S2_PS0_S3_iiii)
        /*0044*/ 	.word	0x00000040
.L_11:


//--------------------- .nv.compat                --------------------------
	.section	.nv.compat,"",@"SHT_CUDA_COMPAT_INFO"
	.align	4
        /*0000*/ 	.byte	0x02, 0x09, 0x00, 0x00, 0x02, 0x02, 0x01, 0x00, 0x02, 0x05, 0x05, 0x00, 0x03, 0x07, 0x01, 0x01
        /*0010*/ 	.byte	0x02, 0x03, 0x00, 0x00, 0x02, 0x06, 0x01, 0x00, 0x04, 0x0b, 0x08, 0x00, 0x09, 0x00, 0x00, 0x00
        /*0020*/ 	.byte	0x00, 0x00, 0x00, 0x00


//--------------------- .nv.info._Z25selective_scan_bwd_kernelIfEvPKT_S2_S2_S2_S2_S2_S2_S2_PS0_S3_S3_S3_S3_S3_iiii --------------------------
	.section	.nv.info._Z25selective_scan_bwd_kernelIfEvPKT_S2_S2_S2_S2_S2_S2_S2_PS0_S3_S3_S3_S3_S3_iiii,"",@"SHT_CUDA_INFO"
	.sectionflags	@""
	.align	4


	//----- nvinfo : EIATTR_CUDA_API_VERSION
	.align		4
        /*0000*/ 	.byte	0x04, 0x37
        /*0002*/ 	.short	(.L_13 - .L_12)
.L_12:
        /*0004*/ 	.word	0x00000082


	//----- nvinfo : EIATTR_KPARAM_INFO
	.align		4
.L_13:
        /*0008*/ 	.byte	0x04, 0x17
        /*000a*/ 	.short	(.L_15 - .L_14)
.L_14:
        /*000c*/ 	.word	0x00000000
        /*0010*/ 	.short	0x0011
        /*0012*/ 	.short	0x007c
        /*0014*/ 	.byte	0x00, 0xf0, 0x11, 0x00


	//----- nvinfo : EIATTR_KPARAM_INFO
	.align		4
.L_15:
        /*0018*/ 	.byte	0x04, 0x17
        /*001a*/ 	.short	(.L_17 - .L_16)
.L_16:
        /*001c*/ 	.word	0x00000000
        /*0020*/ 	.short	0x0010
        /*0022*/ 	.short	0x0078
        /*0024*/ 	.byte	0x00, 0xf0, 0x11, 0x00


	//----- nvinfo : EIATTR_KPARAM_INFO
	.align		4
.L_17:
        /*0028*/ 	.byte	0x04, 0x17
        /*002a*/ 	.short	(.L_19 - .L_18)
.L_18:
        /*002c*/ 	.word	0x00000000
        /*0030*/ 	.short	0x000f
        /*0032*/ 	.short	0x0074
        /*0034*/ 	.byte	0x00, 0xf0, 0x11, 0x00


	//----- nvinfo : EIATTR_KPARAM_INFO
	.align		4
.L_19:
        /*0038*/ 	.byte	0x04, 0x17
        /*003a*/ 	.short	(.L_21 - .L_20)
.L_20:
        /*003c*/ 	.word	0x00000000
        /*0040*/ 	.short	0x000e
        /*0042*/ 	.short	0x0070
        /*0044*/ 	.byte	0x00, 0xf0, 0x11, 0x00


	//----- nvinfo : EIATTR_KPARAM_INFO
	.align		4
.L_21:
        /*0048*/ 	.byte	0x04, 0x17
        /*004a*/ 	.short	(.L_23 - .L_22)
.L_22:
        /*004c*/ 	.word	0x00000000
        /*0050*/ 	.short	0x000d
        /*0052*/ 	.short	0x0068
        /*0054*/ 	.byte	0x00, 0xf5, 0x21, 0x00


	//----- nvinfo : EIATTR_KPARAM_INFO
	.align		4
.L_23:
        /*0058*/ 	.byte	0x04, 0x17
        /*005a*/ 	.short	(.L_25 - .L_24)
.L_24:
        /*005c*/ 	.word	0x00000000
        /*0060*/ 	.short	0x000c
        /*0062*/ 	.short	0x0060
        /*0064*/ 	.byte	0x00, 0xf5, 0x21, 0x00


	//----- nvinfo : EIATTR_KPARAM_INFO
	.align		4
.L_25:
        /*0068*/ 	.byte	0x04, 0x17
        /*006a*/ 	.short	(.L_27 - .L_26)
.L_26:
        /*006c*/ 	.word	0x00000000
        /*0070*/ 	.short	0x000b
        /*0072*/ 	.short	0x0058
        /*0074*/ 	.byte	0x00, 0xf5, 0x21, 0x00


	//----- nvinfo : EIATTR_KPARAM_INFO
	.align		4
.L_27:
        /*0078*/ 	.byte	0x04, 0x17
        /*007a*/ 	.short	(.L_29 - .L_28)
.L_28:
        /*007c*/ 	.word	0x00000000
        /*0080*/ 	.short	0x000a
        /*0082*/ 	.short	0x0050
        /*0084*/ 	.byte	0x00, 0xf5, 0x21, 0x00


	//----- nvinfo : EIATTR_KPARAM_INFO
	.align		4
.L_29:
        /*0088*/ 	.byte	0x04, 0x17
        /*008a*/ 	.short	(.L_31 - .L_30)
.L_30:
        /*008c*/ 	.word	0x00000000
        /*0090*/ 	.short	0x0009
        /*0092*/ 	.short	0x0048
        /*0094*/ 	.byte	0x00, 0xf5, 0x21, 0x00


	//----- nvinfo : EIATTR_KPARAM_INFO
	.align		4
.L_31:
        /*0098*/ 	.byte	0x04, 0x17
        /*009a*/ 	.short	(.L_33 - .L_32)
.L_32:
        /*009c*/ 	.word	0x00000000
        /*00a0*/ 	.short	0x0008
        /*00a2*/ 	.short	0x0040
        /*00a4*/ 	.byte	0x00, 0xf5, 0x21, 0x00


	//----- nvinfo : EIATTR_KPARAM_INFO
	.align		4
.L_33:
        /*00a8*/ 	.byte	0x04, 0x17
        /*00aa*/ 	.short	(.L_35 - .L_34)
.L_34:
        /*00ac*/ 	.word	0x00000000
        /*00b0*/ 	.short	0x0007
        /*00b2*/ 	.short	0x0038
        /*00b4*/ 	.byte	0x00, 0xf5, 0x21, 0x00


	//----- nvinfo : EIATTR_KPARAM_INFO
	.align		4
.L_35:
        /*00b8*/ 	.byte	0x04, 0x17
        /*00ba*/ 	.short	(.L_37 - .L_36)
.L_36:
        /*00bc*/ 	.word	0x00000000
        /*00c0*/ 	.short	0x0006
        /*00c2*/ 	.short	0x0030
        /*00c4*/ 	.byte	0x00, 0xf5, 0x21, 0x00


	//----- nvinfo : EIATTR_KPARAM_INFO
	.align		4
.L_37:
        /*00c8*/ 	.byte	0x04, 0x17
        /*00ca*/ 	.short	(.L_39 - .L_38)
.L_38:
        /*00cc*/ 	.word	0x00000000
        /*00d0*/ 	.short	0x0005
        /*00d2*/ 	.short	0x0028
        /*00d4*/ 	.byte	0x00, 0xf5, 0x21, 0x00


	//----- nvinfo : EIATTR_KPARAM_INFO
	.align		4
.L_39:
        /*00d8*/ 	.byte	0x04, 0x17
        /*00da*/ 	.short	(.L_41 - .L_40)
.L_40:
        /*00dc*/ 	.word	0x00000000
        /*00e0*/ 	.short	0x0004
        /*00e2*/ 	.short	0x0020
        /*00e4*/ 	.byte	0x00, 0xf5, 0x21, 0x00


	//----- nvinfo : EIATTR_KPARAM_INFO
	.align		4
.L_41:
        /*00e8*/ 	.byte	0x04, 0x17
        /*00ea*/ 	.short	(.L_43 - .L_42)
.L_42:
        /*00ec*/ 	.word	0x00000000
        /*00f0*/ 	.short	0x0003
        /*00f2*/ 	.short	0x0018
        /*00f4*/ 	.byte	0x00, 0xf5, 0x21, 0x00


	//----- nvinfo : EIATTR_KPARAM_INFO
	.align		4
.L_43:
        /*00f8*/ 	.byte	0x04, 0x17
        /*00fa*/ 	.short	(.L_45 - .L_44)
.L_44:
        /*00fc*/ 	.word	0x00000000
        /*0100*/ 	.short	0x0002
        /*0102*/ 	.short	0x0010
        /*0104*/ 	.byte	0x00, 0xf5, 0x21, 0x00


	//----- nvinfo : EIATTR_KPARAM_INFO
	.align		4
.L_45:
        /*0108*/ 	.byte	0x04, 0x17
        /*010a*/ 	.short	(.L_47 - .L_46)
.L_46:
        /*010c*/ 	.word	0x00000000
        /*0110*/ 	.short	0x0001
        /*0112*/ 	.short	0x0008
        /*0114*/ 	.byte	0x00, 0xf5, 0x21, 0x00


	//----- nvinfo : EIATTR_KPARAM_INFO
	.align		4
.L_47:
        /*0118*/ 	.byte	0x04, 0x17
        /*011a*/ 	.short	(.L_49 - .L_48)
.L_48:
        /*011c*/ 	.word	0x00000000
        /*0120*/ 	.short	0x0000
        /*0122*/ 	.short	0x0000
        /*0124*/ 	.byte	0x00, 0xf5, 0x21, 0x00


	//----- nvinfo : EIATTR_SPARSE_MMA_MASK
	.align		4
.L_49:
        /*0128*/ 	.byte	0x03, 0x50
        /*012a*/ 	.short	0x0000


	//----- nvinfo : EIATTR_MAXREG_COUNT
	.align		4
        /*012c*/ 	.byte	0x03, 0x1b
        /*012e*/ 	.short	0x00ff


	//----- nvinfo : EIATTR_MERCURY_ISA_VERSION
	.align		4
        /*0130*/ 	.byte	0x03, 0x5f
        /*0132*/ 	.short	0x0101


	//----- nvinfo : EIATTR_VRC_CTA_INIT_COUNT
	.align		4
        /*0134*/ 	.byte	0x02, 0x4a
	.zero		1
	.zero		1


	//----- nvinfo : EIATTR_EXIT_INSTR_OFFSETS
	.align		4
        /*0138*/ 	.byte	0x04, 0x1c
        /*013a*/ 	.short	(.L_51 - .L_50)


	//   ....[0]....
.L_50:
        /*013c*/ 	.word	0x000000d0


	//   ....[1]....
        /*0140*/ 	.word	0x00000670


	//   ....[2]....
        /*0144*/ 	.word	0x000021c0


	//   ....[3]....
        /*0148*/ 	.word	0x000027f0


	//   ....[4]....
        /*014c*/ 	.word	0x00002b10


	//   ....[5]....
        /*0150*/ 	.word	0x00002cd0


	//   ....[6]....
        /*0154*/ 	.word	0x00002d50


	//----- nvinfo : EIATTR_CBANK_PARAM_SIZE
	.align		4
.L_51:
        /*0158*/ 	.byte	0x03, 0x19
        /*015a*/ 	.short	0x0080


	//----- nvinfo : EIATTR_PARAM_CBANK
	.align		4
        /*015c*/ 	.byte	0x04, 0x0a
        /*015e*/ 	.short	(.L_53 - .L_52)
	.align		4
.L_52:
        /*0160*/ 	.word	index@(.nv.constant0._Z25selective_scan_bwd_kernelIfEvPKT_S2_S2_S2_S2_S2_S2_S2_PS0_S3_S3_S3_S3_S3_iiii)
        /*0164*/ 	.short	0x0380
        /*0166*/ 	.short	0x0080


	//----- nvinfo : EIATTR_SW_WAR
	.align		4
.L_53:
        /*0168*/ 	.byte	0x04, 0x36
        /*016a*/ 	.short	(.L_55 - .L_54)
.L_54:
        /*016c*/ 	.word	0x00000008
.L_55:


//--------------------- .nv.info._Z25selective_scan_fwd_kernelIfEvPKT_S2_S2_S2_S2_S2_PS0_S3_iiii --------------------------
	.section	.nv.info._Z25selective_scan_fwd_kernelIfEvPKT_S2_S2_S2_S2_S2_PS0_S3_iiii,"",@"SHT_CUDA_INFO"
	.sectionflags	@""
	.align	4


	//----- nvinfo : EIATTR_CUDA_API_VERSION
	.align		4
        /*0000*/ 	.byte	0x04, 0x37
        /*0002*/ 	.short	(.L_57 - .L_56)
.L_56:
        /*0004*/ 	.word	0x00000082


	//----- nvinfo : EIATTR_KPARAM_INFO
	.align		4
.L_57:
        /*0008*/ 	.byte	0x04, 0x17
        /*000a*/ 	.short	(.L_59 - .L_58)
.L_58:
        /*000c*/ 	.word	0x00000000
        /*0010*/ 	.short	0x000b
        /*0012*/ 	.short	0x004c
        /*0014*/ 	.byte	0x00, 0xf0, 0x11, 0x00


	//----- nvinfo : EIATTR_KPARAM_INFO
	.align		4
.L_59:
        /*0018*/ 	.byte	0x04, 0x17
        /*001a*/ 	.short	(.L_61 - .L_60)
.L_60:
        /*001c*/ 	.word	0x00000000
        /*0020*/ 	.short	0x000a
        /*0022*/ 	.short	0x0048
        /*0024*/ 	.byte	0x00, 0xf0, 0x11, 0x00


	//----- nvinfo : EIATTR_KPARAM_INFO
	.align		4
.L_61:
        /*0028*/ 	.byte	0x04, 0x17
        /*002a*/ 	.short	(.L_63 - .L_62)
.L_62:
        /*002c*/ 	.word	0x00000000
        /*0030*/ 	.short	0x0009
        /*0032*/ 	.short	0x0044
        /*0034*/ 	.byte	0x00, 0xf0, 0x11, 0x00


	//----- nvinfo : EIATTR_KPARAM_INFO
	.align		4
.L_63:
        /*0038*/ 	.byte	0x04, 0x17
        /*003a*/ 	.short	(.L_65 - .L_64)
.L_64:
        /*003c*/ 	.word	0x00000000
        /*0040*/ 	.short	0x0008
        /*0042*/ 	.short	0x0040
        /*0044*/ 	.byte	0x00, 0xf0, 0x11, 0x00


	//----- nvinfo : EIATTR_KPARAM_INFO
	.align		4
.L_65:
        /*0048*/ 	.byte	0x04, 0x17
        /*004a*/ 	.short	(.L_67 - .L_66)
.L_66:
        /*004c*/ 	.word	0x00000000
        /*0050*/ 	.short	0x0007
        /*0052*/ 	.short	0x0038
        /*0054*/ 	.byte	0x00, 0xf5, 0x21, 0x00


	//----- nvinfo : EIATTR_KPARAM_INFO
	.align		4
.L_67:
        /*0058*/ 	.byte	0x04, 0x17
        /*005a*/ 	.short	(.L_69 - .L_68)
.L_68:
        /*005c*/ 	.word	0x00000000
        /*0060*/ 	.short	0x0006
        /*0062*/ 	.short	0x0030
        /*0064*/ 	.byte	0x00, 0xf5, 0x21, 0x00


	//----- nvinfo : EIATTR_KPARAM_INFO
	.align		4
.L_69:
        /*0068*/ 	.byte	0x04, 0x17
        /*006a*/ 	.short	(.L_71 - .L_70)
.L_70:
        /*006c*/ 	.word	0x00000000
        /*0070*/ 	.short	0x0005
        /*0072*/ 	.short	0x0028
        /*0074*/ 	.byte	0x00, 0xf5, 0x21, 0x00


	//----- nvinfo : EIATTR_KPARAM_INFO
	.align		4
.L_71:
        /*0078*/ 	.byte	0x04, 0x17
        /*007a*/ 	.short	(.L_73 - .L_72)
.L_72:
        /*007c*/ 	.word	0x00000000
        /*0080*/ 	.short	0x0004
        /*0082*/ 	.short	0x0020
        /*0084*/ 	.byte	0x00, 0xf5, 0x21, 0x00


	//----- nvinfo : EIATTR_KPARAM_INFO
	.align		4
.L_73:
        /*0088*/ 	.byte	0x04, 0x17
        /*008a*/ 	.short	(.L_75 - .L_74)
.L_74:
        /*008c*/ 	.word	0x00000000
        /*0090*/ 	.short	0x0003
        /*0092*/ 	.short	0x0018
        /*0094*/ 	.byte	0x00, 0xf5, 0x21, 0x00


	//----- nvinfo : EIATTR_KPARAM_INFO
	.align		4
.L_75:
        /*0098*/ 	.byte	0x04, 0x17
        /*009a*/ 	.short	(.L_77 - .L_76)
.L_76:
        /*009c*/ 	.word	0x00000000
        /*00a0*/ 	.short	0x0002
        /*00a2*/ 	.short	0x0010
        /*00a4*/ 	.byte	0x00, 0xf5, 0x21, 0x00


	//----- nvinfo : EIATTR_KPARAM_INFO
	.align		4
.L_77:
        /*00a8*/ 	.byte	0x04, 0x17
        /*00aa*/ 	.short	(.L_79 - .L_78)
.L_78:
        /*00ac*/ 	.word	0x00000000
        /*00b0*/ 	.short	0x0001
        /*00b2*/ 	.short	0x0008
        /*00b4*/ 	.byte	0x00, 0xf5, 0x21, 0x00


	//----- nvinfo : EIATTR_KPARAM_INFO
	.align		4
.L_79:
        /*00b8*/ 	.byte	0x04, 0x17
        /*00ba*/ 	.short	(.L_81 - .L_80)
.L_80:
        /*00bc*/ 	.word	0x00000000
        /*00c0*/ 	.short	0x0000
        /*00c2*/ 	.short	0x0000
        /*00c4*/ 	.byte	0x00, 0xf5, 0x21, 0x00


	//----- nvinfo : EIATTR_SPARSE_MMA_MASK
	.align		4
.L_81:
        /*00c8*/ 	.byte	0x03, 0x50
        /*00ca*/ 	.short	0x0000


	//----- nvinfo : EIATTR_MAXREG_COUNT
	.align		4
        /*00cc*/ 	.byte	0x03, 0x1b
        /*00ce*/ 	.short	0x00ff


	//----- nvinfo : EIATTR_MERCURY_ISA_VERSION
	.align		4
        /*00d0*/ 	.byte	0x03, 0x5f
        /*00d2*/ 	.short	0x0101


	//----- nvinfo : EIATTR_VRC_CTA_INIT_COUNT
	.align		4
        /*00d4*/ 	.byte	0x02, 0x4a
	.zero		1
	.zero		1


	//----- nvinfo : EIATTR_EXIT_INSTR_OFFSETS
	.align		4
        /*00d8*/ 	.byte	0x04, 0x1c
        /*00da*/ 	.short	(.L_83 - .L_82)


	//   ....[0]....
.L_82:
        /*00dc*/ 	.word	0x000000a0


	//   ....[1]....
        /*00e0*/ 	.word	0x000005d0


	//   ....[2]....
        /*00e4*/ 	.word	0x00001760


	//   ....[3]....
        /*00e8*/ 	.word	0x00001d30


	//   ....[4]....
        /*00ec*/ 	.word	0x00002000


	//   ....[5]....
        /*00f0*/ 	.word	0x00002190


	//   ....[6]....
        /*00f4*/ 	.word	0x00002230


	//----- nvinfo : EIATTR_CBANK_PARAM_SIZE
	.align		4
.L_83:
        /*00f8*/ 	.byte	0x03, 0x19
        /*00fa*/ 	.short	0x0050


	//----- nvinfo : EIATTR_PARAM_CBANK
	.align		4
        /*00fc*/ 	.byte	0x04, 0x0a
        /*00fe*/ 	.short	(.L_85 - .L_84)
	.align		4
.L_84:
        /*0100*/ 	.word	index@(.nv.constant0._Z25selective_scan_fwd_kernelIfEvPKT_S2_S2_S2_S2_S2_PS0_S3_iiii)
        /*0104*/ 	.short	0x0380
        /*0106*/ 	.short	0x0050


	//----- nvinfo : EIATTR_SW_WAR
	.align		4
.L_85:
        /*0108*/ 	.byte	0x04, 0x36
        /*010a*/ 	.short	(.L_87 - .L_86)
.L_86:
        /*010c*/ 	.word	0x00000008
.L_87:


//--------------------- .nv.callgraph             --------------------------
	.section	.nv.callgraph,"",@"SHT_CUDA_CALLGRAPH"
	.align	4
	.sectionentsize	8
	.align		4
        /*0000*/ 	.word	0x00000000
	.align		4
        /*0004*/ 	.word	0xffffffff
	.align		4
        /*0008*/ 	.word	0x00000000
	.align		4
        /*000c*/ 	.word	0xfffffffe
	.align		4
        /*0010*/ 	.word	0x00000000
	.align		4
        /*0014*/ 	.word	0xfffffffd
	.align		4
        /*0018*/ 	.word	0x00000000
	.align		4
        /*001c*/ 	.word	0xfffffffc


//--------------------- .text._Z25selective_scan_bwd_kernelIfEvPKT_S2_S2_S2_S2_S2_S2_S2_PS0_S3_S3_S3_S3_S3_iiii --------------------------
	.section	.text._Z25selective_scan_bwd_kernelIfEvPKT_S2_S2_S2_S2_S2_S2_S2_PS0_S3_S3_S3_S3_S3_iiii,"ax",@progbits
	.align	128
        .global         _Z25selective_scan_bwd_kernelIfEvPKT_S2_S2_S2_S2_S2_S2_S2_PS0_S3_S3_S3_S3_S3_iiii
        .type           _Z25selective_scan_bwd_kernelIfEvPKT_S2_S2_S2_S2_S2_S2_S2_PS0_S3_S3_S3_S3_S3_iiii,@function
        .size           _Z25selective_scan_bwd_kernelIfEvPKT_S2_S2_S2_S2_S2_S2_S2_PS0_S3_S3_S3_S3_S3_iiii,(.L_x_35 - _Z25selective_scan_bwd_kernelIfEvPKT_S2_S2_S2_S2_S2_S2_S2_PS0_S3_S3_S3_S3_S3_iiii)
        .other          _Z25selective_scan_bwd_kernelIfEvPKT_S2_S2_S2_S2_S2_S2_S2_PS0_S3_S3_S3_S3_S3_iiii,@"STO_CUDA_ENTRY STV_DEFAULT"
_Z25selective_scan_bwd_kernelIfEvPKT_S2_S2_S2_S2_S2_S2_S2_PS0_S3_S3_S3_S3_S3_iiii:
.text._Z25selective_scan_bwd_kernelIfEvPKT_S2_S2_S2_S2_S2_S2_S2_PS0_S3_S3_S3_S3_S3_iiii:
[----:B------:R-:W0:Y:S01]  /*0000*/  LDC R1, c[0x0][0x37c] ;  /* 0x0000df00ff017b82 */ /* 0x000e220000000800 */
[----:B------:R-:W1:Y:S07]  /*0010*/  S2R R3, SR_TID.X ;  /* 0x0000000000037919 */ /* 0x000e6e0000002100 */
[----:B------:R-:W1:Y:S01]  /*0020*/  S2UR UR5, SR_CTAID.X ;  /* 0x00000000000579c3 */ /* 0x000e620000002500 */
[----:B------:R-:W2:Y:S01]  /*0030*/  LDCU UR8, c[0x0][0x3f8] ;  /* 0x00007f00ff0877ac */ /* 0x000ea20008000800 */
[----:B0-----:R-:W-:Y:S01]  /*0040*/  IADD3 R1, PT, PT, R1, -0x40, RZ ;  /* 0xffffffc001017810 */ /* 0x001fe20007ffe0ff */
[----:B------:R-:W2:Y:S03]  /*0050*/  LDCU UR4, c[0x0][0x3f0] ;  /* 0x00007e00ff0477ac */ /* 0x000ea60008000800 */
[----:B------:R-:W-:-:S02]  /*0060*/  R2UR UR11, R1 ;  /* 0x00000000010b72ca */ /* 0x000fc400000e0000 */
[----:B------:R-:W1:Y:S01]  /*0070*/  LDC R4, c[0x0][0x360] ;  /* 0x0000d800ff047b82 */ /* 0x000e620000000800 */
[----:B------:R-:W-:Y:S01]  /*0080*/  R2UR UR14, R1 ;  /* 0x00000000010e72ca */ /* 0x000fe200000e0000 */
[----:B------:R-:W0:Y:S01]  /*0090*/  LDCU UR6, c[0x0][0x3f4] ;  /* 0x00007e80ff0677ac */ /* 0x000e220008000800 */
[----:B--2---:R-:W-:Y:S01]  /*00a0*/  UIMAD UR4, UR8, UR4, URZ ;  /* 0x00000004080472a4 */ /* 0x004fe2000f8e02ff */
[----:B-1----:R-:W-:-:S05]  /*00b0*/  IMAD R4, R4, UR5, R3 ;  /* 0x0000000504047c24 */ /* 0x002fca000f8e0203 */
[----:B------:R-:W-:-:S13]  /*00c0*/  ISETP.GE.AND P0, PT, R4, UR4, PT ;  /* 0x0000000404007c0c */ /* 0x000fda000bf06270 */
[----:B0-----:R-:W-:Y:S05]  /*00d0*/  @P0 EXIT ;  /* 0x000000000000094d */ /* 0x001fea0003800000 */
[----:B------:R-:W-:Y:S01]  /*00e0*/  MOV R0, UR8 ;  /* 0x0000000800007c02 */ /* 0x000fe20008000f00 */
[----:B------:R-:W0:Y:S01]  /*00f0*/  LDCU UR9, c[0x0][0x3fc] ;  /* 0x00007f80ff0977ac */ /* 0x000e220008000800 */
[----:B------:R-:W-:Y:S02]  /*0100*/  IABS R6, R4 ;  /* 0x0000000400067213 */ /* 0x000fe40000000000 */
[----:B------:R-:W-:Y:S01]  /*0110*/  IABS R8, R0 ;  /* 0x0000000000087213 */ /* 0x000fe20000000000 */
[----:B------:R-:W1:Y:S03]  /*0120*/  LDCU.64 UR12, c[0x0][0x358] ;  /* 0x00006b00ff0c77ac */ /* 0x000e660008000a00 */
[----:B------:R-:W2:Y:S01]  /*0130*/  I2F.RP R0, R8 ;  /* 0x0000000800007306 */ /* 0x000ea20000209400 */
[----:B0-----:R-:W-:-:S07]  /*0140*/  UISETP.GE.AND UP0, UPT, UR9, 0x1, UPT ;  /* 0x000000010900788c */ /* 0x001fce000bf06270 */
[----:B--2---:R-:W0:Y:S02]  /*0150*/  MUFU.RCP R0, R0 ;  /* 0x0000000000007308 */ /* 0x004e240000001000 */
[----:B0-----:R-:W-:-:S06]  /*0160*/  IADD3 R2, PT, PT, R0, 0xffffffe, RZ ;  /* 0x0ffffffe00027810 */ /* 0x001fcc0007ffe0ff */
[----:B------:R0:W2:Y:S02]  /*0170*/  F2I.FTZ.U32.TRUNC.NTZ R3, R2 ;  /* 0x0000000200037305 */ /* 0x0000a4000021f000 */
[----:B0-----:R-:W-:Y:S01]  /*0180*/  HFMA2 R2, -RZ, RZ, 0, 0 ;  /* 0x00000000ff027431 */ /* 0x001fe200000001ff */
[----:B--2---:R-:W-:-:S05]  /*0190*/  IADD3 R5, PT, PT, RZ, -R3, RZ ;  /* 0x80000003ff057210 */ /* 0x004fca0007ffe0ff */
[----:B------:R-:W-:-:S04]  /*01a0*/  IMAD R5, R5, R8, RZ ;  /* 0x0000000805057224 */ /* 0x000fc800078e02ff */
[----:B------:R-:W-:Y:S01]  /*01b0*/  IMAD.HI.U32 R3, R3, R5, R2 ;  /* 0x0000000503037227 */ /* 0x000fe200078e0002 */
[----:B------:R-:W-:Y:S02]  /*01c0*/  MOV R5, R6 ;  /* 0x0000000600057202 */ /* 0x000fe40000000f00 */
[----:B------:R-:W-:-:S03]  /*01d0*/  LOP3.LUT R6, RZ, UR8, RZ, 0x33, !PT ;  /* 0x00000008ff067c12 */ /* 0x000fc6000f8e33ff */
[----:B------:R-:W-:-:S05]  /*01e0*/  IMAD.HI.U32 R3, R3, R5, RZ ;  /* 0x0000000503037227 */ /* 0x000fca00078e00ff */
[----:B------:R-:W-:-:S05]  /*01f0*/  IADD3 R0, PT, PT, -R3, RZ, RZ ;  /* 0x000000ff03007210 */ /* 0x000fca0007ffe1ff */
[----:B------:R-:W-:Y:S01]  /*0200*/  IMAD R5, R8, R0, R5 ;  /* 0x0000000008057224 */ /* 0x000fe200078e0205 */
[----:B------:R-:W-:-:S04]  /*0210*/  LOP3.LUT R0, R4, UR8, RZ, 0x3c, !PT ;  /* 0x0000000804007c12 */ /* 0x000fc8000f8e3cff */
[----:B------:R-:W-:Y:S02]  /*0220*/  ISETP.GT.U32.AND P1, PT, R8, R5, PT ;  /* 0x000000050800720c */ /* 0x000fe40003f24070 */
[----:B------:R-:W-:-:S11]  /*0230*/  ISETP.GE.AND P2, PT, R0, RZ, PT ;  /* 0x000000ff0000720c */ /* 0x000fd60003f46270 */
[-C--:B------:R-:W-:Y:S02]  /*0240*/  @!P1 IADD3 R5, PT, PT, R5, -R8.reuse, RZ ;  /* 0x8000000805059210 */ /* 0x080fe40007ffe0ff */
[----:B------:R-:W-:Y:S02]  /*0250*/  @!P1 IADD3 R3, PT, PT, R3, 0x1, RZ ;  /* 0x0000000103039810 */ /* 0x000fe40007ffe0ff */
[----:B------:R-:W-:-:S13]  /*0260*/  ISETP.GE.U32.AND P0, PT, R5, R8, PT ;  /* 0x000000080500720c */ /* 0x000fda0003f06070 */
[----:B------:R-:W-:Y:S02]  /*0270*/  @P0 IADD3 R3, PT, PT, R3, 0x1, RZ ;  /* 0x0000000103030810 */ /* 0x000fe40007ffe0ff */
[----:B------:R-:W-:Y:S02]  /*0280*/  ISETP.NE.AND P0, PT, RZ, UR8, PT ;  /* 0x00000008ff007c0c */ /* 0x000fe4000bf05270 */
[----:B------:R-:W-:-:S04]  /*0290*/  @!P2 IADD3 R3, PT, PT, -R3, RZ, RZ ;  /* 0x000000ff0303a210 */ /* 0x000fc80007ffe1ff */
[----:B------:R-:W-:Y:S01]  /*02a0*/  SEL R13, R6, R3, !P0 ;  /* 0x00000003060d7207 */ /* 0x000fe20004000000 */
[----:B-1----:R-:W-:Y:S06]  /*02b0*/  BRA.U !UP0, `(.L_x_0) ;  /* 0x0000000108c47547 */ /* 0x002fec000b800000 */
[----:B------:R-:W-:Y:S02]  /*02c0*/  UISETP.GE.U32.AND UP2, UPT, UR9, 0x10, UPT ;  /* 0x000000100900788c */ /* 0x000fe4000bf46070 */
[----:B------:R-:W-:Y:S01]  /*02d0*/  ULOP3.LUT UR7, UR9, 0xf, URZ, 0xc0, !UPT ;  /* 0x0000000f09077892 */ /* 0x000fe2000f8ec0ff */
[----:B------:R-:W-:-:S03]  /*02e0*/  UMOV UR4, URZ ;  /* 0x000000ff00047c82 */ /* 0x000fc60008000000 */
[----:B------:R-:W-:-:S03]  /*02f0*/  UISETP.NE.AND UP1, UPT, UR7, URZ, UPT ;  /* 0x000000ff0700728c */ /* 0x000fc6000bf25270 */
[----:B------:R-:W-:Y:S08]  /*0300*/  BRA.U !UP2, `(.L_x_1) ;  /* 0x000000010a287547 */ /* 0x000ff0000b800000 */
[----:B------:R-:W-:Y:S01]  /*0310*/  ULOP3.LUT UR4, UR9, 0x7ffffff0, URZ, 0xc0, !UPT ;  /* 0x7ffffff009047892 */ /* 0x000fe2000f8ec0ff */
[----:B------:R-:W-:-:S11]  /*0320*/  UMOV UR5, URZ ;  /* 0x000000ff00057c82 */ /* 0x000fd60008000000 */
.L_x_2:
[----:B------:R-:W-:Y:S02]  /*0330*/  ULEA UR10, UR5, UR14, 0x2 ;  /* 0x0000000e050a7291 */ /* 0x000fe4000f8e10ff */
[----:B------:R-:W-:-:S04]  /*0340*/  UIADD3 UR5, UPT, UPT, UR5, 0x10, URZ ;  /* 0x0000001005057890 */ /* 0x000fc8000fffe0ff */
[----:B------:R-:W-:-:S03]  /*0350*/  UISETP.NE.AND UP2, UPT, UR5, UR4, UPT ;  /* 0x000000040500728c */ /* 0x000fc6000bf45270 */
[----:B------:R-:W-:Y:S04]  /*0360*/  STL.128 [UR10], RZ ;  /* 0x000000ffff007987 */ /* 0x000fe80008100c0a */
[----:B------:R-:W-:Y:S04]  /*0370*/  STL.128 [UR10+0x10], RZ ;  /* 0x000010ffff007987 */ /* 0x000fe80008100c0a */
[----:B------:R-:W-:Y:S04]  /*0380*/  STL.128 [UR10+0x20], RZ ;  /* 0x000020ffff007987 */ /* 0x000fe80008100c0a */
[----:B------:R-:W-:Y:S01]  /*0390*/  STL.128 [UR10+0x30], RZ ;  /* 0x000030ffff007987 */ /* 0x000fe20008100c0a */
[----:B------:R-:W-:Y:S05]  /*03a0*/  BRA.U UP2, `(.L_x_2) ;  /* 0xfffffffd02e07547 */ /* 0x000fea000b83ffff */
.L_x_1:
[----:B------:R-:W-:Y:S05]  /*03b0*/  BRA.U !UP1, `(.L_x_0) ;  /* 0x0000000109847547 */ /* 0x000fea000b800000 */
[----:B------:R-:W-:Y:S02]  /*03c0*/  UISETP.GE.U32.AND UP1, UPT, UR7, 0x8, UPT ;  /* 0x000000080700788c */ /* 0x000fe4000bf26070 */
[----:B------:R-:W-:-:S04]  /*03d0*/  ULOP3.LUT UR5, UR9, 0x7, URZ, 0xc0, !UPT ;  /* 0x0000000709057892 */ /* 0x000fc8000f8ec0ff */
[----:B------:R-:W-:-:S03]  /*03e0*/  UISETP.NE.AND UP2, UPT, UR5, URZ, UPT ;  /* 0x000000ff0500728c */ /* 0x000fc6000bf45270 */
[----:B------:R-:W-:Y:S08]  /*03f0*/  BRA.U !UP1, `(.L_x_3) ;  /* 0x0000000109287547 */ /* 0x000ff0000b800000 */
[----:B------:R-:W-:Y:S02]  /*0400*/  ULEA UR7, UR4, UR14, 0x2 ;  /* 0x0000000e04077291 */ /* 0x000fe4000f8e10ff */
[----:B------:R-:W-:-:S07]  /*0410*/  UIADD3 UR4, UPT, UPT, UR4, 0x8, URZ ;  /* 0x0000000804047890 */ /* 0x000fce000fffe0ff */
[----:B------:R-:W-:Y:S04]  /*0420*/  STL [UR7], RZ ;  /* 0x000000ffff007987 */ /* 0x000fe80008100807 */
[----:B------:R-:W-:Y:S04]  /*0430*/  STL [UR7+0x4], RZ ;  /* 0x000004ffff007987 */ /* 0x000fe80008100807 */
[----:B------:R-:W-:Y:S04]  /*0440*/  STL [UR7+0x8], RZ ;  /* 0x000008ffff007987 */ /* 0x000fe80008100807 */
[----:B------:R-:W-:Y:S04]  /*0450*/  STL [UR7+0xc], RZ ;  /* 0x00000cffff007987 */ /* 0x000fe80008100807 */
[----:B------:R-:W-:Y:S04]  /*0460*/  STL [UR7+0x10], RZ ;  /* 0x000010ffff007987 */ /* 0x000fe80008100807 */
[----:B------:R-:W-:Y:S04]  /*0470*/  STL [UR7+0x14], RZ ;  /* 0x000014ffff007987 */ /* 0x000fe80008100807 */
[----:B------:R-:W-:Y:S04]  /*0480*/  STL [UR7+0x18], RZ ;  /* 0x000018ffff007987 */ /* 0x000fe80008100807 */
[----:B------:R-:W-:Y:S01]  /*0490*/  STL [UR7+0x1c], RZ ;  /* 0x00001cffff007987 */ /* 0x000fe20008100807 */
.L_x_3:
[----:B------:R-:W-:Y:S05]  /*04a0*/  BRA.U !UP2, `(.L_x_0) ;  /* 0x000000010a487547 */ /* 0x000fea000b800000 */
[----:B------:R-:W-:Y:S02]  /*04b0*/  UISETP.GE.U32.AND UP1, UPT, UR5, 0x4, UPT ;  /* 0x000000040500788c */ /* 0x000fe4000bf26070 */
[----:B------:R-:W-:-:S04]  /*04c0*/  ULOP3.LUT UR7, UR9, 0x3, URZ, 0xc0, !UPT ;  /* 0x0000000309077892 */ /* 0x000fc8000f8ec0ff */
[----:B------:R-:W-:-:S05]  /*04d0*/  PLOP3.LUT P1, PT, PT, PT, UP1, 0x80, 0x8 ;  /* 0x000000000008781c */ /* 0x000fca0003f2f018 */
[----:B------:R-:W-:Y:S02]  /*04e0*/  @UP1 ULEA UR5, UR4, UR14, 0x2 ;  /* 0x0000000e04051291 */ /* 0x000fe4000f8e10ff */
[----:B------:R-:W-:Y:S02]  /*04f0*/  @UP1 UIADD3 UR4, UPT, UPT, UR4, 0x4, URZ ;  /* 0x0000000404041890 */ /* 0x000fe4000fffe0ff */
[----:B------:R-:W-:-:S05]  /*0500*/  UISETP.NE.AND UP1, UPT, UR7, URZ, UPT ;  /* 0x000000ff0700728c */ /* 0x000fca000bf25270 */
[----:B------:R-:W-:Y:S04]  /*0510*/  @P1 STL [UR5], RZ ;  /* 0x000000ffff001987 */ /* 0x000fe80008100805 */
[----:B------:R-:W-:Y:S04]  /*0520*/  @P1 STL [UR5+0x4], RZ ;  /* 0x000004ffff001987 */ /* 0x000fe80008100805 */
[----:B------:R-:W-:Y:S04]  /*0530*/  @P1 STL [UR5+0x8], RZ ;  /* 0x000008ffff001987 */ /* 0x000fe80008100805 */
[----:B------:R-:W-:Y:S01]  /*0540*/  @P1 STL [UR5+0xc], RZ ;  /* 0x00000cffff001987 */ /* 0x000fe20008100805 */
[----:B------:R-:W-:Y:S05]  /*0550*/  BRA.U !UP1, `(.L_x_0) ;  /* 0x00000001091c7547 */ /* 0x000fea000b800000 */
[----:B------:R-:W-:-:S05]  /*0560*/  UMOV UR5, URZ ;  /* 0x000000ff00057c82 */ /* 0x000fca0008000000 */
.L_x_4:
[----:B------:R-:W-:Y:S02]  /*0570*/  ULEA UR10, UR4, UR14, 0x2 ;  /* 0x0000000e040a7291 */ /* 0x000fe4000f8e10ff */
[----:B------:R-:W-:Y:S02]  /*0580*/  UIADD3 UR5, UPT, UPT, UR5, 0x1, URZ ;  /* 0x0000000105057890 */ /* 0x000fe4000fffe0ff */
[----:B------:R-:W-:Y:S02]  /*0590*/  UIADD3 UR4, UPT, UPT, UR4, 0x1, URZ ;  /* 0x0000000104047890 */ /* 0x000fe4000fffe0ff */
[----:B------:R-:W-:-:S03]  /*05a0*/  UISETP.NE.AND UP1, UPT, UR5, UR7, UPT ;  /* 0x000000070500728c */ /* 0x000fc6000bf25270 */
[----:B------:R-:W-:Y:S06]  /*05b0*/  STL [UR10], RZ ;  /* 0x000000ffff007987 */ /* 0x000fec000810080a */
[----:B------:R-:W-:Y:S05]  /*05c0*/  BRA.U UP1, `(.L_x_4) ;  /* 0xfffffffd01e87547 */ /* 0x000fea000b83ffff */
.L_x_0:
[----:B------:R-:W0:Y:S01]  /*05d0*/  LDC R0, c[0x0][0x3f4] ;  /* 0x0000fd00ff007b82 */ /* 0x000e220000000800 */
[----:B------:R-:W-:Y:S02]  /*05e0*/  ISETP.GE.AND P2, PT, R4, RZ, PT ;  /* 0x000000ff0400720c */ /* 0x000fe40003f46270 */
[----:B------:R-:W-:Y:S02]  /*05f0*/  ISETP.GT.U32.AND P1, PT, R8, R5, PT ;  /* 0x000000050800720c */ /* 0x000fe40003f24070 */
[----:B------:R-:W-:-:S03]  /*0600*/  IADD3 R4, PT, PT, R5, -R8, RZ ;  /* 0x8000000805047210 */ /* 0x000fc60007ffe0ff */
[----:B------:R-:W1:Y:S01]  /*0610*/  LDC.64 R2, c[0x0][0x3a8] ;  /* 0x0000ea00ff027b82 */ /* 0x000e620000000a00 */
[----:B------:R-:W-:-:S05]  /*0620*/  SEL R5, R4, R5, !P1 ;  /* 0x0000000504057207 */ /* 0x000fca0004800000 */
[----:B------:R-:W-:-:S04]  /*0630*/  @!P2 IADD3 R5, PT, PT, -R5, RZ, RZ ;  /* 0x000000ff0505a210 */ /* 0x000fc80007ffe1ff */
[----:B------:R-:W-:Y:S02]  /*0640*/  SEL R7, R6, R5, !P0 ;  /* 0x0000000506077207 */ /* 0x000fe40004000000 */
[----:B0-----:R-:W-:-:S03]  /*0650*/  ISETP.GE.AND P1, PT, R0, 0x1, PT ;  /* 0x000000010000780c */ /* 0x001fc60003f26270 */
[----:B-1----:R-:W-:-:S10]  /*0660*/  IMAD.WIDE R2, R7, 0x4, R2 ;  /* 0x0000000407027825 */ /* 0x002fd400078e0202 */
[----:B------:R-:W-:Y:S05]  /*0670*/  @!P1 EXIT ;  /* 0x000000000000994d */ /* 0x000fea0003800000 */
[----:B------:R-:W-:Y:S01]  /*0680*/  IMAD R5, R0, UR8, RZ ;  /* 0x0000000800057c24 */ /* 0x000fe2000f8e02ff */
[----:B------:R-:W0:Y:S01]  /*0690*/  LDCU.128 UR20, c[0x0][0x3b0] ;  /* 0x00007600ff1477ac */ /* 0x000e220008000c00 */
[----:B------:R-:W1:Y:S01]  /*06a0*/  LDC.64 R24, c[0x0][0x3e8] ;  /* 0x0000fa00ff187b82 */ /* 0x000e620000000a00 */
[----:B------:R2:W5:Y:S01]  /*06b0*/  LDG.E.CONSTANT R4, desc[UR12][R2.64] ;  /* 0x0000000c02047981 */ /* 0x000562000c1e9900 */
[----:B------:R-:W-:Y:S01]  /*06c0*/  IMAD R6, R13, R5, RZ ;  /* 0x000000050d067224 */ /* 0x000fe200078e02ff */
[----:B------:R-:W-:Y:S01]  /*06d0*/  IADD3 R9, PT, PT, R5, -UR8, RZ ;  /* 0x8000000805097c10 */ /* 0x000fe2000fffe0ff */
[----:B------:R-:W3:Y:S01]  /*06e0*/  LDCU.128 UR16, c[0x0][0x380] ;  /* 0x00007000ff1077ac */ /* 0x000ee20008000c00 */
[----:B------:R-:W-:Y:S02]  /*06f0*/  IMAD R5, R7, UR9, RZ ;  /* 0x0000000907057c24 */ /* 0x000fe4000f8e02ff */
[----:B------:R-:W-:Y:S01]  /*0700*/  IMAD R8, R6, UR9, RZ ;  /* 0x0000000906087c24 */ /* 0x000fe2000f8e02ff */
[----:B------:R-:W4:Y:S01]  /*0710*/  LDCU.128 UR24, c[0x0][0x3c0] ;  /* 0x00007800ff1877ac */ /* 0x000f220008000c00 */
[----:B------:R-:W-:Y:S01]  /*0720*/  IMAD R10, R9, UR9, RZ ;  /* 0x00000009090a7c24 */ /* 0x000fe2000f8e02ff */
[----:B------:R-:W-:-:S02]  /*0730*/  IADD3 R6, PT, PT, R7, R6, RZ ;  /* 0x0000000607067210 */ /* 0x000fc40007ffe0ff */
[----:B--2---:R-:W-:Y:S02]  /*0740*/  SHF.R.S32.HI R2, RZ, 0x1f, R8 ;  /* 0x0000001fff027819 */ /* 0x004fe40000011408 */
[--C-:B------:R-:W-:Y:S02]  /*0750*/  IADD3 R12, P1, P2, R8, R5, R10.reuse ;  /* 0x00000005080c7210 */ /* 0x100fe40007a3e00a */
[----:B------:R-:W-:Y:S02]  /*0760*/  SHF.R.S32.HI R11, RZ, 0x1f, R10 ;  /* 0x0000001fff0b7819 */ /* 0x000fe4000001140a */
[----:B------:R-:W-:Y:S02]  /*0770*/  SHF.R.S32.HI R8, RZ, 0x1f, R5 ;  /* 0x0000001fff087819 */ /* 0x000fe40000011405 */
[----:B------:R-:W-:Y:S02]  /*0780*/  SHF.R.S32.HI R3, RZ, 0x1f, R9 ;  /* 0x0000001fff037819 */ /* 0x000fe40000011409 */
[----:B------:R-:W-:-:S02]  /*0790*/  IADD3 R10, P0, PT, R6, R9, RZ ;  /* 0x00000009060a7210 */ /* 0x000fc40007f1e0ff */
[----:B------:R-:W-:Y:S01]  /*07a0*/  IADD3.X R9, PT, PT, R2, R8, R11, P1, P2 ;  /* 0x0000000802097210 */ /* 0x000fe20000fe440b */
[----:B------:R-:W-:Y:S01]  /*07b0*/  IMAD R2, R0, UR9, RZ ;  /* 0x0000000900027c24 */ /* 0x000fe2000f8e02ff */
[----:B------:R-:W-:Y:S01]  /*07c0*/  LEA.HI.X.SX32 R3, R6, R3, 0x1, P0 ;  /* 0x0000000306037211 */ /* 0x000fe200000f0eff */
[----:B-1----:R-:W-:Y:S01]  /*07d0*/  IMAD.WIDE R24, R7, 0x4, R24 ;  /* 0x0000000407187825 */ /* 0x002fe200078e0218 */
[----:B0-----:R-:W-:Y:S02]  /*07e0*/  LEA R8, P0, R12, UR20, 0x2 ;  /* 0x000000140c087c11 */ /* 0x001fe4000f8010ff */
[----:B------:R-:W-:Y:S01]  /*07f0*/  SHF.L.U32 R16, R10, 0x2, RZ ;  /* 0x000000020a107819 */ /* 0x000fe200000006ff */
[----:B------:R-:W-:Y:S01]  /*0800*/  IMAD R6, R13, R2, RZ ;  /* 0x000000020d067224 */ /* 0x000fe200078e02ff */
[----:B------:R-:W-:Y:S02]  /*0810*/  LEA.HI.X R9, R12, UR21, R9, 0x2, P0 ;  /* 0x000000150c097c11 */ /* 0x000fe400080f1409 */
[----:B---3--:R-:W-:-:S02]  /*0820*/  IADD3 R22, P0, PT, R16, UR16, RZ ;  /* 0x0000001010167c10 */ /* 0x008fc4000ff1e0ff */
[C---:B------:R-:W-:Y:S02]  /*0830*/  IADD3 R14, P1, PT, R16.reuse, UR18, RZ ;  /* 0x00000012100e7c10 */ /* 0x040fe4000ff3e0ff */
[C---:B------:R-:W-:Y:S02]  /*0840*/  IADD3 R20, P2, PT, R16.reuse, UR22, RZ ;  /* 0x0000001610147c10 */ /* 0x040fe4000ff5e0ff */
[----:B----4-:R-:W-:Y:S02]  /*0850*/  IADD3 R18, P3, PT, R16, UR24, RZ ;  /* 0x0000001810127c10 */ /* 0x010fe4000ff7e0ff */
[----:B------:R-:W-:Y:S02]  /*0860*/  SHF.L.U64.HI R2, R10, 0x2, R3 ;  /* 0x000000020a027819 */ /* 0x000fe40000010203 */
[----:B------:R-:W-:Y:S02]  /*0870*/  IADD3 R16, P4, PT, R16, UR26, RZ ;  /* 0x0000001a10107c10 */ /* 0x000fe4000ff9e0ff */
[----:B------:R-:W-:-:S02]  /*0880*/  IADD3.X R23, PT, PT, R2, UR17, RZ, P0, !PT ;  /* 0x0000001102177c10 */ /* 0x000fc400087fe4ff */
[C---:B------:R-:W-:Y:S02]  /*0890*/  IADD3.X R15, PT, PT, R2.reuse, UR19, RZ, P1, !PT ;  /* 0x00000013020f7c10 */ /* 0x040fe40008ffe4ff */
[C---:B------:R-:W-:Y:S02]  /*08a0*/  IADD3.X R21, PT, PT, R2.reuse, UR23, RZ, P2, !PT ;  /* 0x0000001702157c10 */ /* 0x040fe400097fe4ff */
[C---:B------:R-:W-:Y:S02]  /*08b0*/  IADD3.X R19, PT, PT, R2.reuse, UR25, RZ, P3, !PT ;  /* 0x0000001902137c10 */ /* 0x040fe40009ffe4ff */
[----:B------:R-:W-:Y:S01]  /*08c0*/  IADD3.X R17, PT, PT, R2, UR27, RZ, P4, !PT ;  /* 0x0000001b02117c10 */ /* 0x000fe2000a7fe4ff */
[----:B------:R-:W-:Y:S06]  /*08d0*/  BRA.U !UP0, `(.L_x_5) ;  /* 0x00000019083c7547 */ /* 0x000fec000b800000 */
[----:B------:R-:W-:Y:S02]  /*08e0*/  ULOP3.LUT UR15, UR9, 0x1, URZ, 0xc0, !UPT ;  /* 0x00000001090f7892 */ /* 0x000fe4000f8ec0ff */
[----:B------:R-:W-:Y:S02]  /*08f0*/  ULOP3.LUT UR7, UR9, 0x7ffffffe, URZ, 0xc0, !UPT ;  /* 0x7ffffffe09077892 */ /* 0x000fe4000f8ec0ff */
[----:B------:R-:W-:-:S12]  /*0900*/  UIMAD UR8, UR8, UR9, URZ ;  /* 0x00000009080872a4 */ /* 0x000fd8000f8e02ff */
.L_x_12:
[----:B------:R-:W2:Y:S01]  /*0910*/  LDG.E.CONSTANT R10, desc[UR12][R22.64] ;  /* 0x0000000c160a7981 */ /* 0x000ea2000c1e9900 */
[----:B------:R-:W0:Y:S03]  /*0920*/  LDCU UR10, c[0x0][0x3fc] ;  /* 0x00007f80ff0a77ac */ /* 0x000e260008000800 */
[----:B------:R-:W2:Y:S04]  /*0930*/  LDG.E.CONSTANT R7, desc[UR12][R20.64] ;  /* 0x0000000c14077981 */ /* 0x000ea8000c1e9900 */
[----:B-----5:R1:W5:Y:S01]  /*0940*/  LDG.E.CONSTANT R12, desc[UR12][R14.64] ;  /* 0x0000000c0e0c7981 */ /* 0x020362000c1e9900 */
[----:B------:R-:W-:Y:S02]  /*0950*/  UIADD3 UR4, UPT, UPT, UR6, -0x1, URZ ;  /* 0xffffffff06047890 */ /* 0x000fe4000fffe0ff */
[----:B------:R-:W-:Y:S01]  /*0960*/  UISETP.NE.AND UP0, UPT, UR6, 0x1, UPT ;  /* 0x000000010600788c */ /* 0x000fe2000bf05270 */
[----:B--2---:R-:W-:-:S05]  /*0970*/  FMUL R3, R10, R7 ;  /* 0x000000070a037220 */ /* 0x004fca0000400000 */
[----:B------:R1:W-:Y:S01]  /*0980*/  REDG.E.ADD.F32.FTZ.RN.STRONG.GPU desc[UR12][R24.64], R3 ;  /* 0x00000003180079a6 */ /* 0x0003e2000c12f30c */
[----:B0-----:R-:W-:Y:S01]  /*0990*/  UIMAD UR5, UR4, UR10, URZ ;  /* 0x0000000a040572a4 */ /* 0x001fe2000f8e02ff */
[----:B------:R-:W-:Y:S01]  /*09a0*/  SHF.R.S32.HI R34, RZ, 0x1f, R6 ;  /* 0x0000001fff227819 */ /* 0x000fe20000011406 */
[----:B------:R-:W-:-:S04]  /*09b0*/  FMUL R35, R4, R7 ;  /* 0x0000000704237220 */ /* 0x000fc80000400000 */
[----:B------:R-:W-:Y:S02]  /*09c0*/  IADD3 R11, P0, PT, R6, UR5, RZ ;  /* 0x00000005060b7c10 */ /* 0x000fe4000ff1e0ff */
[----:B------:R-:W-:Y:S01]  /*09d0*/  MOV R13, UR5 ;  /* 0x00000005000d7c02 */ /* 0x000fe20008000f00 */
[----:B------:R-:W-:-:S03]  /*09e0*/  UMOV UR9, UR6 ;  /* 0x0000000600097c82 */ /* 0x000fc60008000000 */
[----:B------:R-:W-:Y:S01]  /*09f0*/  LEA.HI.X.SX32 R34, R13, R34, 0x1, P0 ;  /* 0x000000220d227211 */ /* 0x000fe200000f0eff */
[----:B------:R-:W-:Y:S01]  /*0a00*/  UMOV UR6, UR4 ;  /* 0x0000000400067c82 */ /* 0x000fe20008000000 */
[----:B-1----:R-:W-:Y:S05]  /*0a10*/  BRA.U UP0, `(.L_x_6) ;  /* 0x0000000900bc7547 */ /* 0x002fea000b800000 */
[----:B------:R-:W0:Y:S01]  /*0a20*/  LDCU UR4, c[0x0][0x3fc] ;  /* 0x00007f80ff0477ac */ /* 0x000e220008000800 */
[----:B------:R-:W-:Y:S01]  /*0a30*/  HFMA2 R39, -RZ, RZ, 0, 0 ;  /* 0x00000000ff277431 */ /* 0x000fe200000001ff */
[----:B------:R-:W-:Y:S01]  /*0a40*/  CS2R R2, SRZ ;  /* 0x0000000000027805 */ /* 0x000fe2000001ff00 */
[----:B0-----:R-:W-:-:S04]  /*0a50*/  UIADD3 UR4, UPT, UPT, UR4, -0x1, URZ ;  /* 0xffffffff04047890 */ /* 0x001fc8000fffe0ff */
[----:B------:R-:W-:-:S09]  /*0a60*/  UISETP.NE.AND UP0, UPT, UR4, URZ, UPT ;  /* 0x000000ff0400728c */ /* 0x000fd2000bf05270 */
[----:B------:R-:W-:Y:S05]  /*0a70*/  BRA.U !UP0, `(.L_x_7) ;  /* 0x00000005089c7547 */ /* 0x000fea000b800000 */
[----:B------:R-:W-:Y:S01]  /*0a80*/  MOV R39, RZ ;  /* 0x000000ff00277202 */ /* 0x000fe20000000f00 */
[----:B------:R-:W0:Y:S01]  /*0a90*/  LDCU.64 UR20, c[0x0][0x3a0] ;  /* 0x00007400ff1477ac */ /* 0x000e220008000a00 */
[----:B------:R-:W1:Y:S01]  /*0aa0*/  LDCU.64 UR22, c[0x0][0x3e0] ;  /* 0x00007c00ff1677ac */ /* 0x000e620008000a00 */
[----:B------:R-:W2:Y:S01]  /*0ab0*/  LDCU.128 UR16, c[0x0][0x390] ;  /* 0x00007200ff1077ac */ /* 0x000ea20008000c00 */
[----:B------:R-:W3:Y:S01]  /*0ac0*/  LDCU.128 UR24, c[0x0][0x3d0] ;  /* 0x00007a00ff1877ac */ /* 0x000ee20008000c00 */
[----:B------:R-:W-:-:S05]  /*0ad0*/  UMOV UR4, URZ ;  /* 0x000000ff00047c82 */ /* 0x000fca0008000000 */
.L_x_8:
[----:B------:R-:W-:Y:S01]  /*0ae0*/  IADD3 R32, P0, PT, R11, UR4, RZ ;  /* 0x000000040b207c10 */ /* 0x000fe2000ff1e0ff */
[----:B------:R-:W-:-:S03]  /*0af0*/  ULEA UR5, UR4, UR14, 0x2 ;  /* 0x0000000e04057291 */ /* 0x000fc6000f8e10ff */
[----:B------:R-:W-:Y:S02]  /*0b00*/  IADD3.X R3, PT, PT, RZ, R34, RZ, P0, !PT ;  /* 0x00000022ff037210 */ /* 0x000fe400007fe4ff */
[C---:B------:R-:W-:Y:S02]  /*0b10*/  SHF.L.U32 R33, R32.reuse, 0x2, RZ ;  /* 0x0000000220217819 */ /* 0x040fe400000006ff */
[----:B------:R-:W-:Y:S02]  /*0b20*/  SHF.L.U64.HI R32, R32, 0x2, R3 ;  /* 0x0000000220207819 */ /* 0x000fe40000010203 */
[----:B0-----:R-:W-:Y:S01]  /*0b30*/  IADD3 R26, P0, PT, R33, UR20, RZ ;  /* 0x00000014211a7c10 */ /* 0x001fe2000ff1e0ff */
[----:B------:R-:W4:Y:S03]  /*0b40*/  LDL R40, [UR5] ;  /* 0x00000005ff287983 */ /* 0x000f260008100800 */
[----:B------:R-:W-:-:S05]  /*0b50*/  IADD3.X R27, PT, PT, R32, UR21, RZ, P0, !PT ;  /* 0x00000015201b7c10 */ /* 0x000fca00087fe4ff */
[----:B------:R-:W4:Y:S01]  /*0b60*/  LDG.E.CONSTANT R30, desc[UR12][R26.64] ;  /* 0x0000000c1a1e7981 */ /* 0x000f22000c1e9900 */
[----:B------:R-:W-:Y:S02]  /*0b70*/  SHF.R.S32.HI R3, RZ, 0x1f, R5 ;  /* 0x0000001fff037819 */ /* 0x000fe40000011405 */
[----:B------:R-:W-:Y:S02]  /*0b80*/  IADD3 R0, P0, PT, R5, UR4, RZ ;  /* 0x0000000405007c10 */ /* 0x000fe4000ff1e0ff */
[----:B------:R-:W-:Y:S01]  /*0b90*/  MOV R29, UR4 ;  /* 0x00000004001d7c02 */ /* 0x000fe20008000f00 */
[----:B------:R-:W-:Y:S01]  /*0ba0*/  ULEA UR10, UR4, UR14, 0x2 ;  /* 0x0000000e040a7291 */ /* 0x000fe2000f8e10ff */
[----:B------:R-:W-:Y:S01]  /*0bb0*/  IADD3.X R3, PT, PT, RZ, R3, RZ, P0, !PT ;  /* 0x00000003ff037210 */ /* 0x000fe200007fe4ff */
[----:B------:R3:W4:Y:S01]  /*0bc0*/  LDG.E.CONSTANT R44, desc[UR12][R26.64+0x4] ;  /* 0x0000040c1a2c7981 */ /* 0x000722000c1e9900 */
[C---:B------:R-:W-:Y:S02]  /*0bd0*/  SHF.L.U32 R36, R0.reuse, 0x2, RZ ;  /* 0x0000000200247819 */ /* 0x040fe400000006ff */
[----:B------:R-:W-:-:S02]  /*0be0*/  SHF.L.U64.HI R0, R0, 0x2, R3 ;  /* 0x0000000200007819 */ /* 0x000fc40000010203 */
[----:B--2---:R-:W-:-:S04]  /*0bf0*/  IADD3 R2, P0, PT, R36, UR16, RZ ;  /* 0x0000001024027c10 */ /* 0x004fc8000ff1e0ff */
[----:B------:R-:W-:-:S05]  /*0c00*/  IADD3.X R3, PT, PT, R0, UR17, RZ, P0, !PT ;  /* 0x0000001100037c10 */ /* 0x000fca00087fe4ff */
[----:B------:R-:W2:Y:S01]  /*0c10*/  LDG.E.CONSTANT R13, desc[UR12][R2.64] ;  /* 0x0000000c020d7981 */ /* 0x000ea2000c1e9900 */
[----:B------:R-:W-:-:S03]  /*0c20*/  IMAD.WIDE.U32 R28, R29, 0x4, R8 ;  /* 0x000000041d1c7825 */ /* 0x000fc600078e0008 */
[----:B------:R-:W2:Y:S04]  /*0c30*/  LDG.E.CONSTANT R37, desc[UR12][R2.64+0x4] ;  /* 0x0000040c02257981 */ /* 0x000ea8000c1e9900 */
[----:B------:R-:W2:Y:S04]  /*0c40*/  LDG.E.CONSTANT R42, desc[UR12][R28.64] ;  /* 0x0000000c1c2a7981 */ /* 0x000ea8000c1e9900 */
[----:B------:R0:W2:Y:S01]  /*0c50*/  LDG.E.CONSTANT R38, desc[UR12][R28.64+0x4] ;  /* 0x0000040c1c267981 */ /* 0x0000a2000c1e9900 */
[----:B------:R-:W-:Y:S02]  /*0c60*/  MOV R31, 0x3bbb989d ;  /* 0x3bbb989d001f7802 */ /* 0x000fe40000000f00 */
[----:B---3--:R-:W-:Y:S01]  /*0c70*/  IADD3 R26, P1, PT, R36, UR24, RZ ;  /* 0x00000018241a7c10 */ /* 0x008fe2000ff3e0ff */
[----:B----4-:R-:W-:-:S05]  /*0c80*/  FFMA R41, R7, R30, R40 ;  /* 0x0000001e07297223 */ /* 0x010fca0000000028 */
[----:B------:R-:W-:Y:S04]  /*0c90*/  STL [UR5], R41 ;  /* 0x00000029ff007987 */ /* 0x000fe80008100805 */
[----:B------:R-:W3:Y:S01]  /*0ca0*/  LDL R45, [UR10+0x4] ;  /* 0x0000040aff2d7983 */ /* 0x000ee20008100800 */
[----:B------:R-:W-:Y:S02]  /*0cb0*/  HFMA2 R40, -RZ, RZ, 3.7421875, 0 ;  /* 0x437c0000ff287431 */ /* 0x000fe400000001ff */
[----:B--2--5:R-:W-:-:S04]  /*0cc0*/  FMUL R30, R12, R13 ;  /* 0x0000000d0c1e7220 */ /* 0x024fc80000400000 */
[----:B------:R-:W-:-:S04]  /*0cd0*/  FFMA.SAT R31, R30, R31, 0.5 ;  /* 0x3f0000001e1f7423 */ /* 0x000fc8000000201f */
[----:B0-----:R-:W-:-:S04]  /*0ce0*/  FFMA.RM R28, R31, R40, 12582913 ;  /* 0x4b4000011f1c7423 */ /* 0x001fc80000004028 */
[----:B------:R-:W-:-:S04]  /*0cf0*/  FADD R3, R28, -12583039 ;  /* 0xcb40007f1c037421 */ /* 0x000fc80000000000 */
[----:B------:R-:W-:-:S04]  /*0d00*/  FFMA R3, R30, 1.4426950216293334961, -R3 ;  /* 0x3fb8aa3b1e037823 */ /* 0x000fc80000000803 */
[----:B------:R-:W-:Y:S01]  /*0d10*/  FFMA R29, R30, 1.925963033500011079e-08, R3 ;  /* 0x32a570601e1d7823 */ /* 0x000fe20000000003 */
[----:B------:R-:W-:-:S05]  /*0d20*/  IADD3 R30, P0, PT, R33, UR18, RZ ;  /* 0x00000012211e7c10 */ /* 0x000fca000ff1e0ff */
[----:B------:R-:W0:Y:S01]  /*0d30*/  MUFU.EX2 R29, R29 ;  /* 0x0000001d001d7308 */ /* 0x000e220000000800 */
[----:B------:R-:W-:-:S05]  /*0d40*/  IADD3.X R31, PT, PT, R32, UR19, RZ, P0, !PT ;  /* 0x00000013201f7c10 */ /* 0x000fca00087fe4ff */
[----:B------:R-:W2:Y:S04]  /*0d50*/  LDG.E.CONSTANT R40, desc[UR12][R30.64] ;  /* 0x0000000c1e287981 */ /* 0x000ea8000c1e9900 */
[----:B------:R4:W2:Y:S01]  /*0d60*/  LDG.E.CONSTANT R43, desc[UR12][R30.64+0x4] ;  /* 0x0000040c1e2b7981 */ /* 0x0008a2000c1e9900 */
[----:B-1----:R-:W-:Y:S01]  /*0d70*/  IADD3 R2, P0, PT, R33, UR22, RZ ;  /* 0x0000001621027c10 */ /* 0x002fe2000ff1e0ff */
[----:B----4-:R-:W-:Y:S01]  /*0d80*/  FMUL R30, R7, R42 ;  /* 0x0000002a071e7220 */ /* 0x010fe20000400000 */
[----:B------:R-:W-:Y:S02]  /*0d90*/  SHF.L.U32 R42, R28, 0x17, RZ ;  /* 0x000000171c2a7819 */ /* 0x000fe400000006ff */
[----:B------:R-:W-:-:S03]  /*0da0*/  IADD3.X R3, PT, PT, R32, UR23, RZ, P0, !PT ;  /* 0x0000001720037c10 */ /* 0x000fc600087fe4ff */
[----:B0-----:R-:W-:Y:S01]  /*0db0*/  FMUL R42, R42, R29 ;  /* 0x0000001d2a2a7220 */ /* 0x001fe20000400000 */
[----:B------:R-:W-:Y:S01]  /*0dc0*/  FMUL R29, RZ, R41 ;  /* 0x00000029ff1d7220 */ /* 0x000fe20000400000 */
[----:B------:R-:W-:Y:S01]  /*0dd0*/  IADD3 R28, P0, PT, R33, UR26, RZ ;  /* 0x0000001a211c7c10 */ /* 0x000fe2000ff1e0ff */
[----:B------:R-:W-:Y:S01]  /*0de0*/  HFMA2 R36, -RZ, RZ, 3.7421875, 0 ;  /* 0x437c0000ff247431 */ /* 0x000fe200000001ff */
[----:B------:R-:W-:Y:S01]  /*0df0*/  IADD3.X R27, PT, PT, R0, UR25, RZ, P1, !PT ;  /* 0x00000019001b7c10 */ /* 0x000fe20008ffe4ff */
[----:B------:R-:W-:Y:S01]  /*0e00*/  FMUL R0, R42, R29 ;  /* 0x0000001d2a007220 */ /* 0x000fe20000400000 */
[----:B------:R-:W-:Y:S01]  /*0e10*/  IADD3.X R29, PT, PT, R32, UR27, RZ, P0, !PT ;  /* 0x0000001b201d7c10 */ /* 0x000fe200087fe4ff */
[----:B------:R0:W-:Y:S01]  /*0e20*/  REDG.E.ADD.F32.FTZ.RN.STRONG.GPU desc[UR12][R2.64], R30 ;  /* 0x0000001e020079a6 */ /* 0x0001e2000c12f30c */
[----:B------:R-:W-:Y:S01]  /*0e30*/  MOV R32, 0x3bbb989d ;  /* 0x3bbb989d00207802 */ /* 0x000fe20000000f00 */
[----:B0-----:R-:W-:-:S04]  /*0e40*/  FMUL R30, R12, R37 ;  /* 0x000000250c1e7220 */ /* 0x001fc80000400000 */
[----:B------:R-:W-:-:S04]  /*0e50*/  FFMA.SAT R32, R30, R32, 0.5 ;  /* 0x3f0000001e207423 */ /* 0x000fc80000002020 */
[----:B------:R-:W-:Y:S01]  /*0e60*/  FFMA.RM R32, R32, R36, 12582913 ;  /* 0x4b40000120207423 */ /* 0x000fe20000004024 */
[----:B------:R-:W-:-:S03]  /*0e70*/  FMUL R31, R10, R41 ;  /* 0x000000290a1f7220 */ /* 0x000fc60000400000 */
[----:B------:R-:W-:Y:S01]  /*0e80*/  FADD R36, R32, -12583039 ;  /* 0xcb40007f20247421 */ /* 0x000fe20000000000 */
[----:B------:R-:W-:-:S03]  /*0e90*/  FMUL R33, R12, R31 ;  /* 0x0000001f0c217220 */ /* 0x000fc60000400000 */
[C---:B------:R-:W-:Y:S02]  /*0ea0*/  FFMA R36, R30.reuse, 1.4426950216293334961, -R36 ;  /* 0x3fb8aa3b1e247823 */ /* 0x040fe40000000824 */
[----:B------:R0:W-:Y:S02]  /*0eb0*/  REDG.E.ADD.F32.FTZ.RN.STRONG.GPU desc[UR12][R28.64], R33 ;  /* 0x000000211c0079a6 */ /* 0x0001e4000c12f30c */
[----:B------:R-:W-:Y:S01]  /*0ec0*/  FFMA R36, R30, 1.925963033500011079e-08, R36 ;  /* 0x32a570601e247823 */ /* 0x000fe20000000024 */
[-C--:B------:R-:W-:Y:S01]  /*0ed0*/  FMUL R13, R13, R0.reuse ;  /* 0x000000000d0d7220 */ /* 0x080fe20000400000 */
[----:B------:R-:W-:Y:S01]  /*0ee0*/  FMUL R0, R12, R0 ;  /* 0x000000000c007220 */ /* 0x000fe20000400000 */
[----:B------:R-:W-:Y:S01]  /*0ef0*/  FMUL R38, R7, R38 ;  /* 0x0000002607267220 */ /* 0x000fe20000400000 */
[----:B------:R-:W-:-:S03]  /*0f00*/  SHF.L.U32 R32, R32, 0x17, RZ ;  /* 0x0000001720207819 */ /* 0x000fc600000006ff */
[----:B------:R-:W-:Y:S01]  /*0f10*/  REDG.E.ADD.F32.FTZ.RN.STRONG.GPU desc[UR12][R26.64], R0 ;  /* 0x000000001a0079a6 */ /* 0x000fe2000c12f30c */
[----:B0-----:R-:W0:Y:S03]  /*0f20*/  MUFU.EX2 R33, R36 ;  /* 0x0000002400217308 */ /* 0x001e260000000800 */
[----:B------:R3:W-:Y:S01]  /*0f30*/  REDG.E.ADD.F32.FTZ.RN.STRONG.GPU desc[UR12][R2.64+0x4], R38 ;  /* 0x00000426020079a6 */ /* 0x0007e2000c12f30c */
[----:B0-----:R-:W-:Y:S01]  /*0f40*/  FMUL R32, R32, R33 ;  /* 0x0000002120207220 */ /* 0x001fe20000400000 */
[----:B---3--:R-:W-:-:S04]  /*0f50*/  FFMA R3, R7, R44, R45 ;  /* 0x0000002c07037223 */ /* 0x008fc8000000002d */
[-C--:B------:R-:W-:Y:S01]  /*0f60*/  FMUL R33, RZ, R3.reuse ;  /* 0x00000003ff217220 */ /* 0x080fe20000400000 */
[----:B------:R-:W-:-:S03]  /*0f70*/  FMUL R0, R10, R3 ;  /* 0x000000030a007220 */ /* 0x000fc60000400000 */
[----:B------:R-:W-:Y:S01]  /*0f80*/  FMUL R38, R32, R33 ;  /* 0x0000002120267220 */ /* 0x000fe20000400000 */
[----:B------:R-:W-:-:S03]  /*0f90*/  FMUL R45, R12, R0 ;  /* 0x000000000c2d7220 */ /* 0x000fc60000400000 */
[----:B------:R-:W-:Y:S02]  /*0fa0*/  FMUL R44, R12, R38 ;  /* 0x000000260c2c7220 */ /* 0x000fe40000400000 */
[----:B------:R4:W-:Y:S04]  /*0fb0*/  REDG.E.ADD.F32.FTZ.RN.STRONG.GPU desc[UR12][R28.64+0x4], R45 ;  /* 0x0000042d1c0079a6 */ /* 0x0009e8000c12f30c */
[----:B------:R4:W-:Y:S01]  /*0fc0*/  REDG.E.ADD.F32.FTZ.RN.STRONG.GPU desc[UR12][R26.64+0x4], R44 ;  /* 0x0000042c1a0079a6 */ /* 0x0009e2000c12f30c */
[----:B------:R-:W-:Y:S01]  /*0fd0*/  FMUL R2, R42, R41 ;  /* 0x000000292a027220 */ /* 0x000fe20000400000 */
[----:B------:R-:W-:-:S04]  /*0fe0*/  FMUL R33, R32, R3 ;  /* 0x0000000320217220 */ /* 0x000fc80000400000 */
[----:B------:R4:W-:Y:S04]  /*0ff0*/  STL.64 [UR10], R2 ;  /* 0x00000002ff007987 */ /* 0x0009e80008100a0a */
[----:B------:R4:W-:Y:S01]  /*1000*/  STL [UR10+0x4], R33 ;  /* 0x00000421ff007987 */ /* 0x0009e2000810080a */
[----:B------:R-:W-:Y:S01]  /*1010*/  UIADD3 UR4, UPT, UPT, UR4, 0x2, URZ ;  /* 0x0000000204047890 */ /* 0x000fe2000fffe0ff */
[----:B------:R-:W-:-:S03]  /*1020*/  FMUL R30, R12, R41 ;  /* 0x000000290c1e7220 */ /* 0x000fc60000400000 */
[----:B------:R-:W-:Y:S01]  /*1030*/  UISETP.NE.AND UP0, UPT, UR4, UR7, UPT ;  /* 0x000000070400728c */ /* 0x000fe2000bf05270 */
[----:B------:R-:W-:Y:S01]  /*1040*/  FMUL R38, R37, R38 ;  /* 0x0000002625267220 */ /* 0x000fe20000400000 */
[C---:B--2---:R-:W-:Y:S01]  /*1050*/  FFMA R32, R40.reuse, R31, R13 ;  /* 0x0000001f28207223 */ /* 0x044fe2000000000d */
[----:B------:R-:W-:Y:S01]  /*1060*/  FFMA R30, R40, R30, R35 ;  /* 0x0000001e281e7223 */ /* 0x000fe20000000023 */
[----:B------:R-:W-:Y:S02]  /*1070*/  FMUL R35, R12, R3 ;  /* 0x000000030c237220 */ /* 0x000fe40000400000 */
[----:B------:R-:W-:Y:S01]  /*1080*/  FADD R32, R32, R39 ;  /* 0x0000002720207221 */ /* 0x000fe20000000000 */
[C---:B------:R-:W-:Y:S01]  /*1090*/  FFMA R39, R43.reuse, R0, R38 ;  /* 0x000000002b277223 */ /* 0x040fe20000000026 */
[----:B------:R-:W-:-:S03]  /*10a0*/  FFMA R35, R43, R35, R30 ;  /* 0x000000232b237223 */ /* 0x000fc6000000001e */
[----:B------:R-:W-:Y:S01]  /*10b0*/  FADD R39, R32, R39 ;  /* 0x0000002720277221 */ /* 0x000fe20000000000 */
[----:B----4-:R-:W-:Y:S06]  /*10c0*/  BRA.U UP0, `(.L_x_8) ;  /* 0xfffffff900847547 */ /* 0x010fec000b83ffff */
[----:B------:R-:W-:Y:S02]  /*10d0*/  MOV R2, UR7 ;  /* 0x0000000700027c02 */ /* 0x000fe40008000f00 */
[----:B------:R-:W-:-:S07]  /*10e0*/  MOV R3, RZ ;  /* 0x000000ff00037202 */ /* 0x000fce0000000f00 */
.L_x_7:
[----:B------:R-:W-:-:S09]  /*10f0*/  UISETP.NE.AND UP0, UPT, UR15, URZ, UPT ;  /* 0x000000ff0f00728c */ /* 0x000fd2000bf05270 */
[----:B------:R-:W-:Y:S05]  /*1100*/  BRA.U !UP0, `(.L_x_9) ;  /* 0x0000000d08f87547 */ /* 0x000fea000b800000 */
[----:B------:R-:W0:Y:S01]  /*1110*/  LDCU.128 UR16, c[0x0][0x390] ;  /* 0x00007200ff1077ac */ /* 0x000e220008000c00 */
[----:B------:R-:W-:Y:S02]  /*1120*/  SHF.R.S32.HI R13, RZ, 0x1f, R5 ;  /* 0x0000001fff0d7819 */ /* 0x000fe40000011405 */
[----:B------:R-:W-:Y:S01]  /*1130*/  IADD3 R30, P0, PT, R5, R2, RZ ;  /* 0x00000002051e7210 */ /* 0x000fe20007f1e0ff */
[----:B------:R-:W1:Y:S03]  /*1140*/  LDCU.64 UR4, c[0x0][0x3a0] ;  /* 0x00007400ff0477ac */ /* 0x000e660008000a00 */
[----:B------:R-:W-:Y:S02]  /*1150*/  IADD3.X R13, PT, PT, R13, R3, RZ, P0, !PT ;  /* 0x000000030d0d7210 */ /* 0x000fe400007fe4ff */
[----:B------:R-:W-:Y:S01]  /*1160*/  SHF.L.U32 R0, R2, 0x2, RZ ;  /* 0x0000000202007819 */ /* 0x000fe200000006ff */
[----:B------:R-:W-:Y:S01]  /*1170*/  HFMA2 R38, -RZ, RZ, 3.7421875, 0 ;  /* 0x437c0000ff267431 */ /* 0x000fe200000001ff */
[C---:B------:R-:W-:Y:S01]  /*1180*/  SHF.L.U32 R32, R30.reuse, 0x2, RZ ;  /* 0x000000021e207819 */ /* 0x040fe200000006ff */
[----:B------:R-:W2:Y:S01]  /*1190*/  LDCU.128 UR20, c[0x0][0x3d0] ;  /* 0x00007a00ff1477ac */ /* 0x000ea20008000c00 */
[----:B------:R-:W-:-:S02]  /*11a0*/  SHF.L.U64.HI R30, R30, 0x2, R13 ;  /* 0x000000021e1e7819 */ /* 0x000fc4000001020d */
[----:B0-----:R-:W-:-:S04]  /*11b0*/  IADD3 R28, P0, PT, R32, UR16, RZ ;  /* 0x00000010201c7c10 */ /* 0x001fc8000ff1e0ff */
[----:B------:R-:W-:-:S05]  /*11c0*/  IADD3.X R29, PT, PT, R30, UR17, RZ, P0, !PT ;  /* 0x000000111e1d7c10 */ /* 0x000fca00087fe4ff */
[----:B------:R0:W3:Y:S01]  /*11d0*/  LDG.E.CONSTANT R13, desc[UR12][R28.64] ;  /* 0x0000000c1c0d7981 */ /* 0x0000e2000c1e9900 */
[----:B------:R-:W-:-:S04]  /*11e0*/  IADD3 R11, P0, PT, R2, R11, RZ ;  /* 0x0000000b020b7210 */ /* 0x000fc80007f1e0ff */
[----:B------:R-:W-:Y:S02]  /*11f0*/  IADD3.X R26, PT, PT, R3, R34, RZ, P0, !PT ;  /* 0x00000022031a7210 */ /* 0x000fe400007fe4ff */
[C---:B------:R-:W-:Y:S02]  /*1200*/  SHF.L.U32 R31, R11.reuse, 0x2, RZ ;  /* 0x000000020b1f7819 */ /* 0x040fe400000006ff */
[----:B------:R-:W-:Y:S02]  /*1210*/  SHF.L.U64.HI R34, R2, 0x2, R3 ;  /* 0x0000000202227819 */ /* 0x000fe40000010203 */
[----:B------:R-:W-:Y:S02]  /*1220*/  IADD3 R2, P1, PT, R8, R0, RZ ;  /* 0x0000000008027210 */ /* 0x000fe40007f3e0ff */
[----:B------:R-:W-:Y:S02]  /*1230*/  SHF.L.U64.HI R11, R11, 0x2, R26 ;  /* 0x000000020b0b7819 */ /* 0x000fe4000001021a */
[----:B-1----:R-:W-:-:S02]  /*1240*/  IADD3 R26, P0, PT, R31, UR4, RZ ;  /* 0x000000041f1a7c10 */ /* 0x002fc4000ff1e0ff */
[----:B------:R-:W-:Y:S02]  /*1250*/  IADD3.X R3, PT, PT, R9, R34, RZ, P1, !PT ;  /* 0x0000002209037210 */ /* 0x000fe40000ffe4ff */
[----:B------:R-:W-:Y:S01]  /*1260*/  IADD3.X R27, PT, PT, R11, UR5, RZ, P0, !PT ;  /* 0x000000050b1b7c10 */ /* 0x000fe200087fe4ff */
[----:B------:R-:W1:Y:S01]  /*1270*/  LDCU.64 UR4, c[0x0][0x3e0] ;  /* 0x00007c00ff0477ac */ /* 0x000e620008000a00 */
[----:B------:R-:W-:Y:S01]  /*1280*/  IADD3 R0, PT, PT, R1, R0, RZ ;  /* 0x0000000001007210 */ /* 0x000fe20007ffe0ff */
[----:B------:R-:W4:Y:S04]  /*1290*/  LDG.E.CONSTANT R34, desc[UR12][R2.64] ;  /* 0x0000000c02227981 */ /* 0x000f28000c1e9900 */
[----:B------:R-:W4:Y:S04]  /*12a0*/  LDG.E.CONSTANT R26, desc[UR12][R26.64] ;  /* 0x0000000c1a1a7981 */ /* 0x000f28000c1e9900 */
[----:B------:R-:W4:Y:S01]  /*12b0*/  LDL R36, [R0] ;  /* 0x0000000000247983 */ /* 0x000f220000100800 */
[----:B0-----:R-:W-:-:S02]  /*12c0*/  MOV R29, 0x3bbb989d ;  /* 0x3bbb989d001d7802 */ /* 0x001fc40000000f00 */
[----:B--2---:R-:W-:Y:S01]  /*12d0*/  IADD3 R32, P1, PT, R32, UR20, RZ ;  /* 0x0000001420207c10 */ /* 0x004fe2000ff3e0ff */
[----:B---3-5:R-:W-:-:S04]  /*12e0*/  FMUL R28, R12, R13 ;  /* 0x0000000d0c1c7220 */ /* 0x028fc80000400000 */
[----:B------:R-:W-:-:S04]  /*12f0*/  FFMA.SAT R29, R28, R29, 0.5 ;  /* 0x3f0000001c1d7423 */ /* 0x000fc8000000201d */
[----:B------:R-:W-:-:S04]  /*1300*/  FFMA.RM R33, R29, R38, 12582913 ;  /* 0x4b4000011d217423 */ /* 0x000fc80000004026 */
[C---:B------:R-:W-:Y:S01]  /*1310*/  FADD R29, R33.reuse, -12583039 ;  /* 0xcb40007f211d7421 */ /* 0x040fe20000000000 */
[----:B------:R-:W-:-:S03]  /*1320*/  SHF.L.U32 R33, R33, 0x17, RZ ;  /* 0x0000001721217819 */ /* 0x000fc600000006ff */
[----:B------:R-:W-:-:S04]  /*1330*/  FFMA R29, R28, 1.4426950216293334961, -R29 ;  /* 0x3fb8aa3b1c1d7823 */ /* 0x000fc8000000081d */
[----:B------:R-:W-:Y:S01]  /*1340*/  FFMA R38, R28, 1.925963033500011079e-08, R29 ;  /* 0x32a570601c267823 */ /* 0x000fe2000000001d */
[----:B------:R-:W-:Y:S01]  /*1350*/  IADD3 R28, P0, PT, R31, UR18, RZ ;  /* 0x000000121f1c7c10 */ /* 0x000fe2000ff1e0ff */
[----:B----4-:R-:W-:-:S03]  /*1360*/  FMUL R37, R7, R34 ;  /* 0x0000002207257220 */ /* 0x010fc60000400000 */
[----:B------:R-:W-:Y:S01]  /*1370*/  IADD3.X R29, PT, PT, R11, UR19, RZ, P0, !PT ;  /* 0x000000130b1d7c10 */ /* 0x000fe200087fe4ff */
[----:B------:R-:W0:Y:S01]  /*1380*/  MUFU.EX2 R38, R38 ;  /* 0x0000002600267308 */ /* 0x000e220000000800 */
[----:B-1----:R-:W-:Y:S01]  /*1390*/  IADD3 R2, P0, PT, R31, UR4, RZ ;  /* 0x000000041f027c10 */ /* 0x002fe2000ff1e0ff */
[----:B------:R-:W-:-:S03]  /*13a0*/  FFMA R7, R7, R26, R36 ;  /* 0x0000001a07077223 */ /* 0x000fc60000000024 */
[----:B------:R-:W-:Y:S01]  /*13b0*/  IADD3.X R3, PT, PT, R11, UR5, RZ, P0, !PT ;  /* 0x000000050b037c10 */ /* 0x000fe200087fe4ff */
[----:B------:R1:W2:Y:S01]  /*13c0*/  LDG.E.CONSTANT R28, desc[UR12][R28.64] ;  /* 0x0000000c1c1c7981 */ /* 0x0002a2000c1e9900 */
[----:B------:R-:W-:Y:S01]  /*13d0*/  IADD3 R26, P0, PT, R31, UR22, RZ ;  /* 0x000000161f1a7c10 */ /* 0x000fe2000ff1e0ff */
[----:B------:R-:W-:Y:S02]  /*13e0*/  FMUL R31, R10, R7 ;  /* 0x000000070a1f7220 */ /* 0x000fe40000400000 */
[----:B------:R3:W-:Y:S01]  /*13f0*/  REDG.E.ADD.F32.FTZ.RN.STRONG.GPU desc[UR12][R2.64], R37 ;  /* 0x00000025020079a6 */ /* 0x0007e2000c12f30c */
[----:B------:R-:W-:Y:S01]  /*1400*/  IADD3.X R27, PT, PT, R11, UR23, RZ, P0, !PT ;  /* 0x000000170b1b7c10 */ /* 0x000fe200087fe4ff */
[----:B-1----:R-:W-:Y:S01]  /*1410*/  FMUL R29, R12, R31 ;  /* 0x0000001f0c1d7220 */ /* 0x002fe20000400000 */
[----:B0-----:R-:W-:Y:S01]  /*1420*/  FMUL R34, R33, R38 ;  /* 0x0000002621227220 */ /* 0x001fe20000400000 */
[----:B------:R-:W-:-:S03]  /*1430*/  FMUL R33, RZ, R7 ;  /* 0x00000007ff217220 */ /* 0x000fc60000400000 */
[----:B------:R3:W-:Y:S01]  /*1440*/  REDG.E.ADD.F32.FTZ.RN.STRONG.GPU desc[UR12][R26.64], R29 ;  /* 0x0000001d1a0079a6 */ /* 0x0007e2000c12f30c */
[----:B------:R-:W-:Y:S01]  /*1450*/  FMUL R10, R34, R33 ;  /* 0x00000021220a7220 */ /* 0x000fe20000400000 */
[----:B------:R-:W-:-:S03]  /*1460*/  IADD3.X R33, PT, PT, R30, UR21, RZ, P1, !PT ;  /* 0x000000151e217c10 */ /* 0x000fc60008ffe4ff */
[----:B------:R-:W-:-:S05]  /*1470*/  FMUL R41, R12, R10 ;  /* 0x0000000a0c297220 */ /* 0x000fca0000400000 */
[----:B------:R3:W-:Y:S01]  /*1480*/  REDG.E.ADD.F32.FTZ.RN.STRONG.GPU desc[UR12][R32.64], R41 ;  /* 0x00000029200079a6 */ /* 0x0007e2000c12f30c */
[----:B------:R-:W-:-:S05]  /*1490*/  FMUL R11, R34, R7 ;  /* 0x00000007220b7220 */ /* 0x000fca0000400000 */
[----:B------:R3:W-:Y:S01]  /*14a0*/  STL [R0], R11 ;  /* 0x0000000b00007387 */ /* 0x0007e20000100800 */
[----:B------:R-:W-:Y:S01]  /*14b0*/  FMUL R13, R13, R10 ;  /* 0x0000000a0d0d7220 */ /* 0x000fe20000400000 */
[----:B------:R-:W-:-:S03]  /*14c0*/  FMUL R12, R12, R7 ;  /* 0x000000070c0c7220 */ /* 0x000fc60000400000 */
[C---:B--2---:R-:W-:Y:S01]  /*14d0*/  FFMA R10, R28.reuse, R31, R13 ;  /* 0x0000001f1c0a7223 */ /* 0x044fe2000000000d */
[----:B------:R-:W-:-:S03]  /*14e0*/  FFMA R35, R28, R12, R35 ;  /* 0x0000000c1c237223 */ /* 0x000fc60000000023 */
[----:B------:R-:W-:Y:S01]  /*14f0*/  FADD R39, R39, R10 ;  /* 0x0000000a27277221 */ /* 0x000fe20000000000 */
[----:B---3--:R-:W-:Y:S06]  /*1500*/  BRA `(.L_x_9) ;  /* 0x0000000800f87947 */ /* 0x008fec0003800000 */
.L_x_6:
[----:B------:R-:W0:Y:S01]  /*1510*/  LDCU UR4, c[0x0][0x3fc] ;  /* 0x00007f80ff0477ac */ /* 0x000e220008000800 */
[----:B------:R-:W-:Y:S01]  /*1520*/  MOV R39, RZ ;  /* 0x000000ff00277202 */ /* 0x000fe20000000f00 */
[----:B------:R-:W-:Y:S01]  /*1530*/  UMOV UR5, URZ ;  /* 0x000000ff00057c82 */ /* 0x000fe20008000000 */
[----:B0-----:R-:W-:-:S04]  /*1540*/  UIADD3 UR4, UPT, UPT, UR4, -0x1, URZ ;  /* 0xffffffff04047890 */ /* 0x001fc8000fffe0ff */
[----:B------:R-:W-:-:S03]  /*1550*/  UISETP.NE.AND UP0, UPT, UR4, URZ, UPT ;  /* 0x000000ff0400728c */ /* 0x000fc6000bf05270 */
[----:B------:R-:W-:-:S06]  /*1560*/  UMOV UR4, URZ ;  /* 0x000000ff00047c82 */ /* 0x000fcc0008000000 */
[----:B------:R-:W-:Y:S05]  /*1570*/  BRA.U !UP0, `(.L_x_10) ;  /* 0x0000000508cc7547 */ /* 0x000fea000b800000 */
[----:B------:R-:W0:Y:S01]  /*1580*/  LDCU.64 UR4, c[0x0][0x390] ;  /* 0x00007200ff0477ac */ /* 0x000e220008000a00 */
[C---:B------:R-:W-:Y:S01]  /*1590*/  LEA R2, P0, R5.reuse, 0x4, 0x2 ;  /* 0x0000000405027811 */ /* 0x040fe200078010ff */
[----:B------:R-:W-:Y:S01]  /*15a0*/  HFMA2 R39, -RZ, RZ, 0, 0 ;  /* 0x00000000ff277431 */ /* 0x000fe200000001ff */
[----:B------:R-:W-:Y:S01]  /*15b0*/  SHF.R.S32.HI R0, RZ, 0x1f, R5 ;  /* 0x0000001fff007819 */ /* 0x000fe20000011405 */
[----:B------:R-:W1:Y:S01]  /*15c0*/  LDCU.64 UR16, c[0x0][0x3d0] ;  /* 0x00007a00ff1077ac */ /* 0x000e620008000a00 */
[----:B------:R-:W-:Y:S02]  /*15d0*/  IADD3 R30, P1, PT, R8, 0x4, RZ ;  /* 0x00000004081e7810 */ /* 0x000fe40007f3e0ff */
[----:B------:R-:W-:Y:S01]  /*15e0*/  LEA.HI.X R3, R5, RZ, R0, 0x2, P0 ;  /* 0x000000ff05037211 */ /* 0x000fe200000f1400 */
[----:B------:R-:W-:Y:S01]  /*15f0*/  ULOP3.LUT UR7, UR10, 0x7ffffffe, URZ, 0xc0, !UPT ;  /* 0x7ffffffe0a077892 */ /* 0x000fe2000f8ec0ff */
[C---:B------:R-:W-:Y:S01]  /*1600*/  SHF.L.U64.HI R13, R11.reuse, 0x2, R34 ;  /* 0x000000020b0d7819 */ /* 0x040fe20000010222 */
[----:B------:R-:W2:Y:S01]  /*1610*/  LDCU.64 UR20, c[0x0][0x3a0] ;  /* 0x00007400ff1477ac */ /* 0x000ea20008000a00 */
[----:B------:R-:W-:-:S02]  /*1620*/  SHF.L.U32 R0, R11, 0x2, RZ ;  /* 0x000000020b007819 */ /* 0x000fc400000006ff */
[----:B------:R-:W-:Y:S01]  /*1630*/  IADD3.X R31, PT, PT, RZ, R9, RZ, P1, !PT ;  /* 0x00000009ff1f7210 */ /* 0x000fe20000ffe4ff */
[----:B------:R-:W3:Y:S01]  /*1640*/  LDCU.64 UR22, c[0x0][0x3e0] ;  /* 0x00007c00ff1677ac */ /* 0x000ee20008000a00 */
[C---:B0-----:R-:W-:Y:S01]  /*1650*/  IADD3 R26, P0, PT, R2.reuse, UR4, RZ ;  /* 0x00000004021a7c10 */ /* 0x041fe2000ff1e0ff */
[----:B------:R-:W0:Y:S03]  /*1660*/  LDCU.64 UR18, c[0x0][0x398] ;  /* 0x00007300ff1277ac */ /* 0x000e260008000a00 */
[----:B------:R-:W-:Y:S01]  /*1670*/  IADD3.X R27, PT, PT, R3, UR5, RZ, P0, !PT ;  /* 0x00000005031b7c10 */ /* 0x000fe200087fe4ff */
[----:B------:R-:W4:Y:S01]  /*1680*/  LDCU.64 UR24, c[0x0][0x3d8] ;  /* 0x00007b00ff1877ac */ /* 0x000f220008000a00 */
[----:B-1----:R-:W-:Y:S01]  /*1690*/  IADD3 R2, P0, PT, R2, UR16, RZ ;  /* 0x0000001002027c10 */ /* 0x002fe2000ff1e0ff */
[----:B------:R-:W-:-:S03]  /*16a0*/  UIADD3 UR5, UPT, UPT, UR11, 0x4, URZ ;  /* 0x000000040b057890 */ /* 0x000fc6000fffe0ff */
[----:B------:R-:W-:Y:S01]  /*16b0*/  IADD3.X R3, PT, PT, R3, UR17, RZ, P0, !PT ;  /* 0x0000001103037c10 */ /* 0x000fe200087fe4ff */
[----:B--2---:R-:W-:-:S12]  /*16c0*/  UIADD3 UR4, UPT, UPT, -UR7, URZ, URZ ;  /* 0x000000ff07047290 */ /* 0x004fd8000fffe1ff */
.L_x_11:
[----:B------:R-:W2:Y:S01]  /*16d0*/  LDG.E.CONSTANT R41, desc[UR12][R26.64+-0x4] ;  /* 0xfffffc0c1a297981 */ /* 0x000ea2000c1e9900 */
[----:B------:R-:W-:-:S03]  /*16e0*/  IADD3 R28, P0, PT, R0, UR20, RZ ;  /* 0x00000014001c7c10 */ /* 0x000fc6000ff1e0ff */
[----:B------:R-:W3:Y:S01]  /*16f0*/  LDL R32, [UR5+-0x4] ;  /* 0xfffffc05ff207983 */ /* 0x000ee20008100800 */
[----:B------:R-:W-:-:S05]  /*1700*/  IADD3.X R29, PT, PT, R13, UR21, RZ, P0, !PT ;  /* 0x000000150d1d7c10 */ /* 0x000fca00087fe4ff */
[----:B------:R-:W3:Y:S01]  /*1710*/  LDG.E.CONSTANT R43, desc[UR12][R28.64] ;  /* 0x0000000c1c2b7981 */ /* 0x000ee2000c1e9900 */
[----:B------:R-:W-:Y:S02]  /*1720*/  MOV R38, 0x3bbb989d ;  /* 0x3bbb989d00267802 */ /* 0x000fe40000000f00 */
[----:B------:R-:W-:Y:S02]  /*1730*/  MOV R40, 0x437c0000 ;  /* 0x437c000000287802 */ /* 0x000fe40000000f00 */
[----:B------:R-:W-:Y:S01]  /*1740*/  IADD3 R45, PT, PT, RZ, -UR8, RZ ;  /* 0x80000008ff2d7c10 */ /* 0x000fe2000fffe0ff */
[----:B------:R-:W4:Y:S01]  /*1750*/  LDG.E.CONSTANT R28, desc[UR12][R28.64+0x4] ;  /* 0x0000040c1c1c7981 */ /* 0x000f22000c1e9900 */
[----:B--2--5:R-:W-:Y:S01]  /*1760*/  FMUL R33, R12, R41 ;  /* 0x000000290c217220 */ /* 0x024fe20000400000 */
[----:B---3--:R-:W-:-:S03]  /*1770*/  FFMA R43, R7, R43, R32 ;  /* 0x0000002b072b7223 */ /* 0x008fc60000000020 */
[----:B------:R-:W-:Y:S01]  /*1780*/  FFMA.SAT R37, R33, R38, 0.5 ;  /* 0x3f00000021257423 */ /* 0x000fe20000002026 */
[----:B------:R-:W-:Y:S01]  /*1790*/  IMAD.WIDE R44, R45, 0x4, R30 ;  /* 0x000000042d2c7825 */ /* 0x000fe200078e021e */
[----:B------:R-:W2:Y:S03]  /*17a0*/  LDG.E.CONSTANT R29, desc[UR12][R30.64+-0x4] ;  /* 0xfffffc0c1e1d7981 */ /* 0x000ea6000c1e9900 */
[----:B------:R-:W-:Y:S01]  /*17b0*/  FFMA.RM R37, R37, R40, 12582913 ;  /* 0x4b40000125257423 */ /* 0x000fe20000004028 */
[----:B0-----:R-:W-:Y:S01]  /*17c0*/  IADD3 R32, P0, PT, R0, UR18, RZ ;  /* 0x0000001200207c10 */ /* 0x001fe2000ff1e0ff */
[----:B------:R-:W3:Y:S02]  /*17d0*/  LDG.E.CONSTANT R45, desc[UR12][R44.64+-0x4] ;  /* 0xfffffc0c2c2d7981 */ /* 0x000ee4000c1e9900 */
[----:B------:R-:W-:-:S04]  /*17e0*/  FADD R36, R37, -12583039 ;  /* 0xcb40007f25247421 */ /* 0x000fc80000000000 */
[----:B------:R-:W-:-:S04]  /*17f0*/  FFMA R36, R33, 1.4426950216293334961, -R36 ;  /* 0x3fb8aa3b21247823 */ /* 0x000fc80000000824 */
[----:B------:R-:W-:Y:S01]  /*1800*/  FFMA R36, R33, 1.925963033500011079e-08, R36 ;  /* 0x32a5706021247823 */ /* 0x000fe20000000024 */
[----:B------:R-:W-:-:S05]  /*1810*/  IADD3.X R33, PT, PT, R13, UR19, RZ, P0, !PT ;  /* 0x000000130d217c10 */ /* 0x000fca00087fe4ff */
[----:B------:R-:W4:Y:S01]  /*1820*/  LDG.E.CONSTANT R42, desc[UR12][R32.64] ;  /* 0x0000000c202a7981 */ /* 0x000f22000c1e9900 */
[----:B------:R-:W0:Y:S01]  /*1830*/  MUFU.EX2 R36, R36 ;  /* 0x0000002400247308 */ /* 0x000e220000000800 */
[----:B------:R-:W-:Y:S02]  /*1840*/  SHF.L.U32 R37, R37, 0x17, RZ ;  /* 0x0000001725257819 */ /* 0x000fe400000006ff */
[----:B------:R1:W-:Y:S04]  /*1850*/  STL [UR5+-0x4], R43 ;  /* 0xfffffc2bff007987 */ /* 0x0003e80008100805 */
[----:B------:R2:W2:Y:S01]  /*1860*/  LDG.E.CONSTANT R44, desc[UR12][R32.64+0x4] ;  /* 0x0000040c202c7981 */ /* 0x0004a2000c1e9900 */
[----:B0-----:R-:W-:Y:S01]  /*1870*/  FMUL R36, R37, R36 ;  /* 0x0000002425247220 */ /* 0x001fe20000400000 */
[----:B------:R-:W-:-:S04]  /*1880*/  FMUL R37, R12, R43 ;  /* 0x0000002b0c257220 */ /* 0x000fc80000400000 */
[----:B----4-:R-:W-:Y:S02]  /*1890*/  FFMA R35, R42, R37, R35 ;  /* 0x000000252a237223 */ /* 0x010fe40000000023 */
[----:B------:R-:W4:Y:S01]  /*18a0*/  LDL R37, [UR5] ;  /* 0x00000005ff257983 */ /* 0x000f220008100800 */
[----:B---3--:R-:W-:-:S04]  /*18b0*/  FMUL R45, R45, R43 ;  /* 0x0000002b2d2d7220 */ /* 0x008fc80000400000 */
[C---:B------:R-:W-:Y:S01]  /*18c0*/  FMUL R45, R36.reuse, R45 ;  /* 0x0000002d242d7220 */ /* 0x040fe20000400000 */
[-C--:B------:R-:W-:Y:S01]  /*18d0*/  FMUL R36, R36, R43.reuse ;  /* 0x0000002b24247220 */ /* 0x080fe20000400000 */
[----:B-1----:R-:W-:Y:S02]  /*18e0*/  FMUL R43, R10, R43 ;  /* 0x0000002b0a2b7220 */ /* 0x002fe40000400000 */
[----:B------:R-:W-:-:S04]  /*18f0*/  FMUL R41, R41, R45 ;  /* 0x0000002d29297220 */ /* 0x000fc80000400000 */
[----:B------:R-:W-:Y:S01]  /*1900*/  FFMA R42, R42, R43, R41 ;  /* 0x0000002b2a2a7223 */ /* 0x000fe20000000029 */
[C---:B--2---:R-:W-:Y:S01]  /*1910*/  FMUL R41, R7.reuse, R29 ;  /* 0x0000001d07297220 */ /* 0x044fe20000400000 */
[----:B----4-:R-:W-:Y:S01]  /*1920*/  FFMA R37, R7, R28, R37 ;  /* 0x0000001c07257223 */ /* 0x010fe20000000025 */
[----:B------:R-:W-:-:S04]  /*1930*/  IADD3 R28, P0, PT, R0, UR22, RZ ;  /* 0x00000016001c7c10 */ /* 0x000fc8000ff1e0ff */
[----:B------:R0:W-:Y:S01]  /*1940*/  STL.64 [UR5+-0x4], R36 ;  /* 0xfffffc24ff007987 */ /* 0x0001e20008100a05 */
[----:B------:R-:W-:-:S05]  /*1950*/  IADD3.X R29, PT, PT, R13, UR23, RZ, P0, !PT ;  /* 0x000000170d1d7c10 */ /* 0x000fca00087fe4ff */
[----:B------:R1:W-:Y:S04]  /*1960*/  REDG.E.ADD.F32.FTZ.RN.STRONG.GPU desc[UR12][R28.64], R41 ;  /* 0x000000291c0079a6 */ /* 0x0003e8000c12f30c */
[----:B0-----:R-:W2:Y:S01]  /*1970*/  LDG.E.CONSTANT R36, desc[UR12][R30.64] ;  /* 0x0000000c1e247981 */ /* 0x001ea2000c1e9900 */
[C---:B------:R-:W-:Y:S01]  /*1980*/  FMUL R43, R12.reuse, R43 ;  /* 0x0000002b0c2b7220 */ /* 0x040fe20000400000 */
[----:B------:R-:W-:Y:S02]  /*1990*/  FMUL R45, R12, R45 ;  /* 0x0000002d0c2d7220 */ /* 0x000fe40000400000 */
[----:B------:R-:W3:Y:S04]  /*19a0*/  LDL R37, [UR5] ;  /* 0x00000005ff257983 */ /* 0x000ee80008100800 */
[----:B-1----:R-:W4:Y:S01]  /*19b0*/  LDG.E.CONSTANT R41, desc[UR12][R26.64] ;  /* 0x0000000c1a297981 */ /* 0x002f22000c1e9900 */
[----:B------:R-:W-:-:S04]  /*19c0*/  IADD3 R32, P0, PT, R0, UR24, RZ ;  /* 0x0000001800207c10 */ /* 0x000fc8000ff1e0ff */
[----:B------:R-:W-:-:S05]  /*19d0*/  IADD3.X R33, PT, PT, R13, UR25, RZ, P0, !PT ;  /* 0x000000190d217c10 */ /* 0x000fca00087fe4ff */
[----:B------:R-:W-:Y:S04]  /*19e0*/  REDG.E.ADD.F32.FTZ.RN.STRONG.GPU desc[UR12][R32.64], R43 ;  /* 0x0000002b200079a6 */ /* 0x000fe8000c12f30c */
[----:B------:R-:W-:Y:S01]  /*19f0*/  REDG.E.ADD.F32.FTZ.RN.STRONG.GPU desc[UR12][R2.64+-0x4], R45 ;  /* 0xfffffc2d020079a6 */ /* 0x000fe2000c12f30c */
[----:B--2---:R-:W-:-:S05]  /*1a00*/  FMUL R36, R7, R36 ;  /* 0x0000002407247220 */ /* 0x004fca0000400000 */
[----:B------:R4:W-:Y:S02]  /*1a10*/  REDG.E.ADD.F32.FTZ.RN.STRONG.GPU desc[UR12][R28.64+0x4], R36 ;  /* 0x000004241c0079a6 */ /* 0x0009e4000c12f30c */
[----:B----4-:R-:W-:-:S04]  /*1a20*/  FMUL R29, R12, R41 ;  /* 0x000000290c1d7220 */ /* 0x010fc80000400000 */
[----:B------:R-:W-:-:S04]  /*1a30*/  FFMA.SAT R38, R29, R38, 0.5 ;  /* 0x3f0000001d267423 */ /* 0x000fc80000002026 */
[----:B------:R-:W-:-:S04]  /*1a40*/  FFMA.RM R40, R38, R40, 12582913 ;  /* 0x4b40000126287423 */ /* 0x000fc80000004028 */
[----:B------:R-:W-:-:S04]  /*1a50*/  FADD R38, R40, -12583039 ;  /* 0xcb40007f28267421 */ /* 0x000fc80000000000 */
[----:B------:R-:W-:-:S04]  /*1a60*/  FFMA R38, R29, 1.4426950216293334961, -R38 ;  /* 0x3fb8aa3b1d267823 */ /* 0x000fc80000000826 */
[----:B------:R-:W-:Y:S01]  /*1a70*/  FFMA R38, R29, 1.925963033500011079e-08, R38 ;  /* 0x32a570601d267823 */ /* 0x000fe20000000026 */
[----:B------:R-:W-:-:S05]  /*1a80*/  IADD3 R29, PT, PT, RZ, -UR8, RZ ;  /* 0x80000008ff1d7c10 */ /* 0x000fca000fffe0ff */
[----:B------:R-:W-:-:S06]  /*1a90*/  IMAD.WIDE R28, R29, 0x4, R30 ;  /* 0x000000041d1c7825 */ /* 0x000fcc00078e021e */
[----:B------:R-:W2:Y:S01]  /*1aa0*/  LDG.E.CONSTANT R28, desc[UR12][R28.64] ;  /* 0x0000000c1c1c7981 */ /* 0x000ea2000c1e9900 */
[----:B---3--:R-:W-:-:S04]  /*1ab0*/  FMUL R43, R10, R37 ;  /* 0x000000250a2b7220 */ /* 0x008fc80000400000 */
[----:B------:R-:W-:-:S05]  /*1ac0*/  FMUL R45, R12, R43 ;  /* 0x0000002b0c2d7220 */ /* 0x000fca0000400000 */
[----:B------:R0:W-:Y:S02]  /*1ad0*/  REDG.E.ADD.F32.FTZ.RN.STRONG.GPU desc[UR12][R32.64+0x4], R45 ;  /* 0x0000042d200079a6 */ /* 0x0001e4000c12f30c */
[----:B0-----:R-:W0:Y:S01]  /*1ae0*/  MUFU.EX2 R45, R38 ;  /* 0x00000026002d7308 */ /* 0x001e220000000800 */
[----:B------:R-:W-:Y:S01]  /*1af0*/  SHF.L.U32 R40, R40, 0x17, RZ ;  /* 0x0000001728287819 */ /* 0x000fe200000006ff */
[----:B------:R-:W-:Y:S01]  /*1b00*/  UIADD3 UR4, UPT, UPT, UR4, 0x2, URZ ;  /* 0x0000000204047890 */ /* 0x000fe2000fffe0ff */
[----:B------:R-:W-:-:S03]  /*1b10*/  IADD3 R26, P0, PT, R26, 0x8, RZ ;  /* 0x000000081a1a7810 */ /* 0x000fc60007f1e0ff */
[----:B------:R-:W-:Y:S01]  /*1b20*/  UISETP.NE.AND UP0, UPT, UR4, URZ, UPT ;  /* 0x000000ff0400728c */ /* 0x000fe2000bf05270 */
[----:B------:R-:W-:Y:S01]  /*1b30*/  IADD3 R30, P1, PT, R30, 0x8, RZ ;  /* 0x000000081e1e7810 */ /* 0x000fe20007f3e0ff */
[----:B0-----:R-:W-:Y:S01]  /*1b40*/  FMUL R40, R40, R45 ;  /* 0x0000002d28287220 */ /* 0x001fe20000400000 */
[----:B------:R-:W-:Y:S01]  /*1b50*/  IADD3.X R27, PT, PT, RZ, R27, RZ, P0, !PT ;  /* 0x0000001bff1b7210 */ /* 0x000fe200007fe4ff */
[----:B------:R-:W-:Y:S01]  /*1b60*/  FADD R39, R42, R39 ;  /* 0x000000272a277221 */ /* 0x000fe20000000000 */
[----:B------:R-:W-:Y:S02]  /*1b70*/  IADD3.X R31, PT, PT, RZ, R31, RZ, P1, !PT ;  /* 0x0000001fff1f7210 */ /* 0x000fe40000ffe4ff */
[----:B------:R-:W-:-:S04]  /*1b80*/  IADD3 R0, P1, PT, R0, 0x8, RZ ;  /* 0x0000000800007810 */ /* 0x000fc80007f3e0ff */
[----:B------:R-:W-:Y:S01]  /*1b90*/  IADD3.X R13, PT, PT, RZ, R13, RZ, P1, !PT ;  /* 0x0000000dff0d7210 */ /* 0x000fe20000ffe4ff */
[----:B--2---:R-:W-:-:S04]  /*1ba0*/  FMUL R36, R28, R37 ;  /* 0x000000251c247220 */ /* 0x004fc80000400000 */
[----:B------:R-:W-:-:S04]  /*1bb0*/  FMUL R36, R40, R36 ;  /* 0x0000002428247220 */ /* 0x000fc80000400000 */
[CC--:B------:R-:W-:Y:S01]  /*1bc0*/  FMUL R29, R12.reuse, R36.reuse ;  /* 0x000000240c1d7220 */ /* 0x0c0fe20000400000 */
[----:B------:R-:W-:Y:S01]  /*1bd0*/  FMUL R41, R41, R36 ;  /* 0x0000002429297220 */ /* 0x000fe20000400000 */
[-C--:B------:R-:W-:Y:S01]  /*1be0*/  FMUL R28, R12, R37.reuse ;  /* 0x000000250c1c7220 */ /* 0x080fe20000400000 */
[----:B------:R-:W-:Y:S02]  /*1bf0*/  FMUL R40, R40, R37 ;  /* 0x0000002528287220 */ /* 0x000fe40000400000 */
[----:B------:R0:W-:Y:S01]  /*1c00*/  REDG.E.ADD.F32.FTZ.RN.STRONG.GPU desc[UR12][R2.64], R29 ;  /* 0x0000001d020079a6 */ /* 0x0001e2000c12f30c */
[C---:B------:R-:W-:Y:S01]  /*1c10*/  FFMA R32, R44.reuse, R43, R41 ;  /* 0x0000002b2c207223 */ /* 0x040fe20000000029 */
[----:B------:R-:W-:-:S03]  /*1c20*/  FFMA R35, R44, R28, R35 ;  /* 0x0000001c2c237223 */ /* 0x000fc60000000023 */
[----:B------:R-:W-:Y:S01]  /*1c30*/  FADD R39, R39, R32 ;  /* 0x0000002027277221 */ /* 0x000fe20000000000 */
[----:B------:R1:W-:Y:S01]  /*1c40*/  STL [UR5], R40 ;  /* 0x00000028ff007987 */ /* 0x0003e20008100805 */
[----:B0-----:R-:W-:Y:S01]  /*1c50*/  IADD3 R2, P0, PT, R2, 0x8, RZ ;  /* 0x0000000802027810 */ /* 0x001fe20007f1e0ff */
[----:B------:R-:W-:-:S03]  /*1c60*/  UIADD3 UR5, UPT, UPT, UR5, 0x8, URZ ;  /* 0x0000000805057890 */ /* 0x000fc6000fffe0ff */
[----:B------:R-:W-:Y:S01]  /*1c70*/  IADD3.X R3, PT, PT, RZ, R3, RZ, P0, !PT ;  /* 0x00000003ff037210 */ /* 0x000fe200007fe4ff */
[----:B-1----:R-:W-:Y:S08]  /*1c80*/  BRA.U UP0, `(.L_x_11) ;  /* 0xfffffff900907547 */ /* 0x002ff0000b83ffff */
[----:B------:R-:W-:Y:S01]  /*1c90*/  UMOV UR4, UR7 ;  /* 0x0000000700047c82 */ /* 0x000fe20008000000 */
[----:B------:R-:W-:-:S05]  /*1ca0*/  UMOV UR5, URZ ;  /* 0x000000ff00057c82 */ /* 0x000fca0008000000 */
.L_x_10:
[----:B------:R-:W-:-:S09]  /*1cb0*/  UISETP.NE.AND UP0, UPT, UR15, URZ, UPT ;  /* 0x000000ff0f00728c */ /* 0x000fd2000bf05270 */
[----:B------:R-:W-:Y:S05]  /*1cc0*/  BRA.U !UP0, `(.L_x_9) ;  /* 0x0000000508087547 */ /* 0x000fea000b800000 */
[----:B------:R-:W0:Y:S01]  /*1cd0*/  LDCU.128 UR16, c[0x0][0x390] ;  /* 0x00007200ff1077ac */ /* 0x000e220008000c00 */
[----:B------:R-:W-:Y:S02]  /*1ce0*/  SHF.R.S32.HI R3, RZ, 0x1f, R5 ;  /* 0x0000001fff037819 */ /* 0x000fe40000011405 */
[----:B------:R-:W-:Y:S01]  /*1cf0*/  IADD3 R0, P0, PT, R5, UR4, RZ ;  /* 0x0000000405007c10 */ /* 0x000fe2000ff1e0ff */
[----:B------:R-:W-:Y:S01]  /*1d00*/  USHF.L.U32 UR10, UR4, 0x2, URZ ;  /* 0x00000002040a7899 */ /* 0x000fe200080006ff */
[----:B------:R-:W-:Y:S01]  /*1d10*/  HFMA2 R40, -RZ, RZ, 0.96630859375, -0.0022525787353515625 ;  /* 0x3bbb989dff287431 */ /* 0x000fe200000001ff */
[----:B------:R-:W-:Y:S01]  /*1d20*/  MOV R41, 0x437c0000 ;  /* 0x437c000000297802 */ /* 0x000fe20000000f00 */
[----:B------:R-:W1:Y:S01]  /*1d30*/  LDCU.128 UR20, c[0x0][0x3d0] ;  /* 0x00007a00ff1477ac */ /* 0x000e620008000c00 */
[----:B------:R-:W-:Y:S02]  /*1d40*/  IADD3.X R3, PT, PT, R3, UR5, RZ, P0, !PT ;  /* 0x0000000503037c10 */ /* 0x000fe400087fe4ff */
[----:B------:R-:W-:-:S02]  /*1d50*/  SHF.L.U32 R31, R0, 0x2, RZ ;  /* 0x00000002001f7819 */ /* 0x000fc400000006ff */
[----:B------:R-:W-:Y:S02]  /*1d60*/  SHF.L.U64.HI R0, R0, 0x2, R3 ;  /* 0x0000000200007819 */ /* 0x000fe40000010203 */
[----:B0-----:R-:W-:-:S04]  /*1d70*/  IADD3 R28, P0, PT, R31, UR16, RZ ;  /* 0x000000101f1c7c10 */ /* 0x001fc8000ff1e0ff */
[----:B------:R-:W-:Y:S01]  /*1d80*/  IADD3.X R29, PT, PT, R0, UR17, RZ, P0, !PT ;  /* 0x00000011001d7c10 */ /* 0x000fe200087fe4ff */
[----:B------:R-:W0:Y:S04]  /*1d90*/  LDCU.64 UR16, c[0x0][0x3a0] ;  /* 0x00007400ff1077ac */ /* 0x000e280008000a00 */
[----:B------:R2:W3:Y:S01]  /*1da0*/  LDG.E.CONSTANT R13, desc[UR12][R28.64] ;  /* 0x0000000c1c0d7981 */ /* 0x0004e2000c1e9900 */
[----:B------:R-:W-:Y:S01]  /*1db0*/  IADD3 R11, P0, PT, R11, UR4, RZ ;  /* 0x000000040b0b7c10 */ /* 0x000fe2000ff1e0ff */
[----:B------:R-:W-:Y:S01]  /*1dc0*/  USHF.L.U64.HI UR4, UR4, 0x2, UR5 ;  /* 0x0000000204047899 */ /* 0x000fe20008010205 */
[----:B------:R-:W-:Y:S02]  /*1dd0*/  IADD3 R26, P1, PT, R8, UR10, RZ ;  /* 0x0000000a081a7c10 */ /* 0x000fe4000ff3e0ff */
[----:B------:R-:W-:-:S02]  /*1de0*/  IADD3.X R34, PT, PT, R34, UR5, RZ, P0, !PT ;  /* 0x0000000522227c10 */ /* 0x000fc400087fe4ff */
[C---:B------:R-:W-:Y:S02]  /*1df0*/  SHF.L.U32 R32, R11.reuse, 0x2, RZ ;  /* 0x000000020b207819 */ /* 0x040fe400000006ff */
[----:B------:R-:W-:Y:S02]  /*1e00*/  SHF.L.U64.HI R11, R11, 0x2, R34 ;  /* 0x000000020b0b7819 */ /* 0x000fe40000010222 */
[----:B------:R-:W-:Y:S02]  /*1e10*/  IADD3.X R27, PT, PT, R9, UR4, RZ, P1, !PT ;  /* 0x00000004091b7c10 */ /* 0x000fe40008ffe4ff */
[----:B--2---:R-:W-:Y:S01]  /*1e20*/  IADD3 R29, PT, PT, RZ, -UR8, RZ ;  /* 0x80000008ff1d7c10 */ /* 0x004fe2000fffe0ff */
[----:B------:R-:W2:Y:S01]  /*1e30*/  LDCU.64 UR4, c[0x0][0x3e0] ;  /* 0x00007c00ff0477ac */ /* 0x000ea20008000a00 */
[----:B0-----:R-:W-:Y:S01]  /*1e40*/  IADD3 R2, P0, PT, R32, UR16, RZ ;  /* 0x0000001020027c10 */ /* 0x001fe2000ff1e0ff */
[----:B------:R-:W4:Y:S01]  /*1e50*/  LDG.E.CONSTANT R34, desc[UR12][R26.64] ;  /* 0x0000000c1a227981 */ /* 0x000f22000c1e9900 */
[----:B------:R-:W-:-:S02]  /*1e60*/  IADD3 R30, PT, PT, R1, UR10, RZ ;  /* 0x0000000a011e7c10 */ /* 0x000fc4000fffe0ff */
[----:B------:R-:W-:Y:S01]  /*1e70*/  IADD3.X R3, PT, PT, R11, UR17, RZ, P0, !PT ;  /* 0x000000110b037c10 */ /* 0x000fe200087fe4ff */
[----:B------:R-:W-:Y:S02]  /*1e80*/  IMAD.WIDE R28, R29, 0x4, R26 ;  /* 0x000000041d1c7825 */ /* 0x000fe400078e021a */
[----:B------:R-:W4:Y:S04]  /*1e90*/  LDL R38, [R30] ;  /* 0x000000001e267983 */ /* 0x000f280000100800 */
[----:B------:R-:W4:Y:S04]  /*1ea0*/  LDG.E.CONSTANT R36, desc[UR12][R2.64] ;  /* 0x0000000c02247981 */ /* 0x000f28000c1e9900 */
[----:B------:R0:W4:Y:S02]  /*1eb0*/  LDG.E.CONSTANT R33, desc[UR12][R28.64] ;  /* 0x0000000c1c217981 */ /* 0x000124000c1e9900 */
[----:B0-----:R-:W-:-:S04]  /*1ec0*/  IADD3 R28, P0, PT, R32, UR18, RZ ;  /* 0x00000012201c7c10 */ /* 0x001fc8000ff1e0ff */
[----:B------:R-:W-:Y:S02]  /*1ed0*/  IADD3.X R29, PT, PT, R11, UR19, RZ, P0, !PT ;  /* 0x000000130b1d7c10 */ /* 0x000fe400087fe4ff */
[----:B--2---:R-:W-:-:S03]  /*1ee0*/  IADD3 R2, P0, PT, R32, UR4, RZ ;  /* 0x0000000420027c10 */ /* 0x004fc6000ff1e0ff */
[----:B------:R0:W2:Y:S01]  /*1ef0*/  LDG.E.CONSTANT R28, desc[UR12][R28.64] ;  /* 0x0000000c1c1c7981 */ /* 0x0000a2000c1e9900 */
[----:B---3-5:R-:W-:-:S04]  /*1f00*/  FMUL R37, R12, R13 ;  /* 0x0000000d0c257220 */ /* 0x028fc80000400000 */
[----:B------:R-:W-:-:S04]  /*1f10*/  FFMA.SAT R40, R37, R40, 0.5 ;  /* 0x3f00000025287423 */ /* 0x000fc80000002028 */
[----:B------:R-:W-:-:S04]  /*1f20*/  FFMA.RM R40, R40, R41, 12582913 ;  /* 0x4b40000128287423 */ /* 0x000fc80000004029 */
[----:B------:R-:W-:-:S04]  /*1f30*/  FADD R42, R40, -12583039 ;  /* 0xcb40007f282a7421 */ /* 0x000fc80000000000 */
[----:B------:R-:W-:-:S04]  /*1f40*/  FFMA R42, R37, 1.4426950216293334961, -R42 ;  /* 0x3fb8aa3b252a7823 */ /* 0x000fc8000000082a */
[----:B------:R-:W-:-:S04]  /*1f50*/  FFMA R42, R37, 1.925963033500011079e-08, R42 ;  /* 0x32a57060252a7823 */ /* 0x000fc8000000002a */
[----:B------:R-:W3:Y:S01]  /*1f60*/  MUFU.EX2 R3, R42 ;  /* 0x0000002a00037308 */ /* 0x000ee20000000800 */
[----:B------:R-:W-:Y:S01]  /*1f70*/  SHF.L.U32 R40, R40, 0x17, RZ ;  /* 0x0000001728287819 */ /* 0x000fe200000006ff */
[C---:B----4-:R-:W-:Y:S01]  /*1f80*/  FMUL R37, R7.reuse, R34 ;  /* 0x0000002207257220 */ /* 0x050fe20000400000 */
[----:B------:R-:W-:-:S04]  /*1f90*/  FFMA R7, R7, R36, R38 ;  /* 0x0000002407077223 */ /* 0x000fc80000000026 */
[----:B------:R-:W-:Y:S01]  /*1fa0*/  FMUL R33, R33, R7 ;  /* 0x0000000721217220 */ /* 0x000fe20000400000 */
[----:B---3--:R-:W-:Y:S01]  /*1fb0*/  FMUL R40, R40, R3 ;  /* 0x0000000328287220 */ /* 0x008fe20000400000 */
[----:B------:R-:W-:Y:S02]  /*1fc0*/  IADD3.X R3, PT, PT, R11, UR5, RZ, P0, !PT ;  /* 0x000000050b037c10 */ /* 0x000fe400087fe4ff */
[----:B-1----:R-:W-:Y:S02]  /*1fd0*/  IADD3 R26, P0, PT, R32, UR22, RZ ;  /* 0x00000016201a7c10 */ /* 0x002fe4000ff1e0ff */
[----:B------:R-:W-:Y:S01]  /*1fe0*/  IADD3 R32, P1, PT, R31, UR20, RZ ;  /* 0x000000141f207c10 */ /* 0x000fe2000ff3e0ff */
[----:B------:R-:W-:Y:S01]  /*1ff0*/  FMUL R31, R10, R7 ;  /* 0x000000070a1f7220 */ /* 0x000fe20000400000 */
[----:B------:R-:W-:Y:S01]  /*2000*/  FMUL R10, R40, R33 ;  /* 0x00000021280a7220 */ /* 0x000fe20000400000 */
[----:B------:R-:W-:Y:S01]  /*2010*/  IADD3.X R27, PT, PT, R11, UR23, RZ, P0, !PT ;  /* 0x000000170b1b7c10 */ /* 0x000fe200087fe4ff */
[----:B------:R1:W-:Y:S01]  /*2020*/  REDG.E.ADD.F32.FTZ.RN.STRONG.GPU desc[UR12][R2.64], R37 ;  /* 0x00000025020079a6 */ /* 0x0003e2000c12f30c */
[----:B0-----:R-:W-:Y:S01]  /*2030*/  FMUL R29, R12, R31 ;  /* 0x0000001f0c1d7220 */ /* 0x001fe20000400000 */
[----:B------:R-:W-:Y:S01]  /*2040*/  IADD3.X R33, PT, PT, R0, UR21, RZ, P1, !PT ;  /* 0x0000001500217c10 */ /* 0x000fe20008ffe4ff */
[----:B------:R-:W-:-:S03]  /*2050*/  FMUL R41, R12, R10 ;  /* 0x0000000a0c297220 */ /* 0x000fc60000400000 */
[----:B------:R1:W-:Y:S04]  /*2060*/  REDG.E.ADD.F32.FTZ.RN.STRONG.GPU desc[UR12][R26.64], R29 ;  /* 0x0000001d1a0079a6 */ /* 0x0003e8000c12f30c */
[----:B------:R1:W-:Y:S01]  /*2070*/  REDG.E.ADD.F32.FTZ.RN.STRONG.GPU desc[UR12][R32.64], R41 ;  /* 0x00000029200079a6 */ /* 0x0003e2000c12f30c */
[----:B------:R-:W-:-:S05]  /*2080*/  FMUL R11, R40, R7 ;  /* 0x00000007280b7220 */ /* 0x000fca0000400000 */
[----:B------:R1:W-:Y:S01]  /*2090*/  STL [R30], R11 ;  /* 0x0000000b1e007387 */ /* 0x0003e20000100800 */
[----:B------:R-:W-:Y:S01]  /*20a0*/  FMUL R13, R13, R10 ;  /* 0x0000000a0d0d7220 */ /* 0x000fe20000400000 */
[----:B------:R-:W-:-:S03]  /*20b0*/  FMUL R12, R12, R7 ;  /* 0x000000070c0c7220 */ /* 0x000fc60000400000 */
[C---:B--2---:R-:W-:Y:S01]  /*20c0*/  FFMA R0, R28.reuse, R31, R13 ;  /* 0x0000001f1c007223 */ /* 0x044fe2000000000d */
[----:B------:R-:W-:-:S03]  /*20d0*/  FFMA R35, R28, R12, R35 ;  /* 0x0000000c1c237223 */ /* 0x000fc60000000023 */
[----:B------:R-:W-:-:S07]  /*20e0*/  FADD R39, R39, R0 ;  /* 0x0000000027277221 */ /* 0x000fce0000000000 */
.L_x_9:
[----:B------:R-:W1:Y:S01]  /*20f0*/  LDCU UR4, c[0x0][0x3f8] ;  /* 0x00007f00ff0477ac */ /* 0x000e620008000800 */
[----:B------:R-:W-:Y:S01]  /*2100*/  IADD3 R7, PT, PT, RZ, -UR8, RZ ;  /* 0x80000008ff077c10 */ /* 0x000fe2000fffe0ff */
[----:B------:R0:W-:Y:S01]  /*2110*/  STG.E desc[UR12][R18.64], R35 ;  /* 0x0000002312007986 */ /* 0x0001e2000c10190c */
[----:B------:R-:W-:-:S03]  /*2120*/  UISETP.GT.U32.AND UP0, UPT, UR9, 0x1, UPT ;  /* 0x000000010900788c */ /* 0x000fc6000bf04070 */
[----:B------:R2:W-:Y:S01]  /*2130*/  STG.E desc[UR12][R16.64], R39 ;  /* 0x0000002710007986 */ /* 0x0005e2000c10190c */
[----:B------:R-:W-:Y:S01]  /*2140*/  IMAD.WIDE R8, R7, 0x4, R8 ;  /* 0x0000000407087825 */ /* 0x000fe200078e0208 */
[----:B-1----:R-:W-:-:S05]  /*2150*/  IADD3 R3, PT, PT, RZ, -UR4, RZ ;  /* 0x80000004ff037c10 */ /* 0x002fca000fffe0ff */
[----:B------:R-:W-:-:S04]  /*2160*/  IMAD.WIDE R22, R3, 0x4, R22 ;  /* 0x0000000403167825 */ /* 0x000fc800078e0216 */
[----:B------:R-:W-:-:S04]  /*2170*/  IMAD.WIDE R14, R3, 0x4, R14 ;  /* 0x00000004030e7825 */ /* 0x000fc800078e020e */
[----:B------:R-:W-:-:S04]  /*2180*/  IMAD.WIDE R20, R3, 0x4, R20 ;  /* 0x0000000403147825 */ /* 0x000fc800078e0214 */
[----:B0-----:R-:W-:-:S04]  /*2190*/  IMAD.WIDE R18, R3, 0x4, R18 ;  /* 0x0000000403127825 */ /* 0x001fc800078e0212 */
[----:B--2---:R-:W-:Y:S01]  /*21a0*/  IMAD.WIDE R16, R3, 0x4, R16 ;  /* 0x0000000403107825 */ /* 0x004fe200078e0210 */
[----:B------:R-:W-:Y:S06]  /*21b0*/  BRA.U UP0, `(.L_x_12) ;  /* 0xffffffe500d47547 */ /* 0x000fec000b83ffff */
[----:B------:R-:W-:Y:S05]  /*21c0*/  EXIT ;  /* 0x000000000000794d */ /* 0x000fea0003800000 */
.L_x_5:
[C---:B------:R-:W-:Y:S02]  /*21d0*/  ISETP.GE.U32.AND P0, PT, R0.reuse, 0x8, PT ;  /* 0x000000080000780c */ /* 0x040fe40003f06070 */
[----:B------:R-:W-:-:S04]  /*21e0*/  LOP3.LUT R34, R0, 0x7, RZ, 0xc0, !PT ;  /* 0x0000000700227812 */ /* 0x000fc800078ec0ff */
[----:B------:R-:W-:-:S07]  /*21f0*/  ISETP.NE.AND P1, PT, R34, RZ, PT ;  /* 0x000000ff2200720c */ /* 0x000fce0003f25270 */
[----:B------:R-:W-:Y:S06]  /*2200*/  @!P0 BRA `(.L_x_13) ;  /* 0x0000000400788947 */ /* 0x000fec0003800000 */
[----:B------:R-:W-:Y:S01]  /*2210*/  LOP3.LUT R35, R0, 0x7ffffff8, RZ, 0xc0, !PT ;  /* 0x7ffffff800237812 */ /* 0x000fe200078ec0ff */
[----:B------:R-:W-:Y:S01]  /*2220*/  UMOV UR4, URZ ;  /* 0x000000ff00047c82 */ /* 0x000fe20008000000 */
[----:B------:R-:W-:-:S07]  /*2230*/  IADD3 R5, PT, PT, RZ, -UR8, RZ ;  /* 0x80000008ff057c10 */ /* 0x000fce000fffe0ff */
.L_x_14:
[C---:B--2---:R-:W-:Y:S01]  /*2240*/  IMAD.WIDE R2, R5.reuse, 0x4, R22 ;  /* 0x0000000405027825 */ /* 0x044fe200078e0216 */
[----:B------:R-:W2:Y:S03]  /*2250*/  LDG.E.CONSTANT R6, desc[UR12][R22.64] ;  /* 0x0000000c16067981 */ /* 0x000ea6000c1e9900 */
[C---:B------:R-:W-:Y:S01]  /*2260*/  IMAD.WIDE R8, R5.reuse, 0x4, R20 ;  /* 0x0000000405087825 */ /* 0x040fe200078e0214 */
[----:B------:R-:W2:Y:S03]  /*2270*/  LDG.E.CONSTANT R7, desc[UR12][R20.64] ;  /* 0x0000000c14077981 */ /* 0x000ea6000c1e9900 */
[C---:B------:R-:W-:Y:S01]  /*2280*/  IMAD.WIDE R10, R5.reuse, 0x4, R2 ;  /* 0x00000004050a7825 */ /* 0x040fe200078e0202 */
[----:B------:R-:W3:Y:S03]  /*2290*/  LDG.E.CONSTANT R30, desc[UR12][R2.64] ;  /* 0x0000000c021e7981 */ /* 0x000ee6000c1e9900 */
[C---:B------:R-:W-:Y:S01]  /*22a0*/  IMAD.WIDE R32, R5.reuse, 0x4, R8 ;  /* 0x0000000405207825 */ /* 0x040fe200078e0208 */
[----:B------:R0:W3:Y:S03]  /*22b0*/  LDG.E.CONSTANT R27, desc[UR12][R8.64] ;  /* 0x0000000c081b7981 */ /* 0x0000e6000c1e9900 */
[C---:B------:R-:W-:Y:S01]  /*22c0*/  IMAD.WIDE R38, R5.reuse, 0x4, R10 ;  /* 0x0000000405267825 */ /* 0x040fe200078e020a */
[----:B------:R-:W4:Y:S03]  /*22d0*/  LDG.E.CONSTANT R28, desc[UR12][R10.64] ;  /* 0x0000000c0a1c7981 */ /* 0x000f26000c1e9900 */
[C---:B------:R-:W-:Y:S01]  /*22e0*/  IMAD.WIDE R40, R5.reuse, 0x4, R32 ;  /* 0x0000000405287825 */ /* 0x040fe200078e0220 */
[----:B------:R-:W4:Y:S03]  /*22f0*/  LDG.E.CONSTANT R29, desc[UR12][R32.64] ;  /* 0x0000000c201d7981 */ /* 0x000f26000c1e9900 */
[C---:B------:R-:W-:Y:S01]  /*2300*/  IMAD.WIDE R42, R5.reuse, 0x4, R38 ;  /* 0x00000004052a7825 */ /* 0x040fe200078e0226 */
[----:B------:R-:W4:Y:S03]  /*2310*/  LDG.E.CONSTANT R12, desc[UR12][R38.64] ;  /* 0x0000000c260c7981 */ /* 0x000f26000c1e9900 */
[C---:B------:R-:W-:Y:S01]  /*2320*/  IMAD.WIDE R44, R5.reuse, 0x4, R40 ;  /* 0x00000004052c7825 */ /* 0x040fe200078e0228 */
[----:B------:R-:W4:Y:S03]  /*2330*/  LDG.E.CONSTANT R15, desc[UR12][R40.64] ;  /* 0x0000000c280f7981 */ /* 0x000f26000c1e9900 */
[C---:B0-----:R-:W-:Y:S01]  /*2340*/  IMAD.WIDE R8, R5.reuse, 0x4, R42 ;  /* 0x0000000405087825 */ /* 0x041fe200078e022a */
[----:B------:R-:W4:Y:S03]  /*2350*/  LDG.E.CONSTANT R13, desc[UR12][R42.64] ;  /* 0x0000000c2a0d7981 */ /* 0x000f26000c1e9900 */
[C---:B------:R-:W-:Y:S01]  /*2360*/  IMAD.WIDE R36, R5.reuse, 0x4, R44 ;  /* 0x0000000405247825 */ /* 0x040fe200078e022c */
[----:B------:R0:W4:Y:S04]  /*2370*/  LDG.E.CONSTANT R10, desc[UR12][R8.64] ;  /* 0x0000000c080a7981 */ /* 0x000128000c1e9900 */
[----:B------:R-:W4:Y:S01]  /*2380*/  LDG.E.CONSTANT R14, desc[UR12][R44.64] ;  /* 0x0000000c2c0e7981 */ /* 0x000f22000c1e9900 */
[----:B------:R-:W-:-:S03]  /*2390*/  IMAD.WIDE R2, R5, 0x4, R36 ;  /* 0x0000000405027825 */ /* 0x000fc600078e0224 */
[----:B------:R-:W4:Y:S01]  /*23a0*/  LDG.E.CONSTANT R11, desc[UR12][R36.64] ;  /* 0x0000000c240b7981 */ /* 0x000f22000c1e9900 */
[----:B0-----:R-:W-:-:S03]  /*23b0*/  IMAD.WIDE R8, R5, 0x4, R8 ;  /* 0x0000000405087825 */ /* 0x001fc600078e0208 */
[----:B------:R0:W4:Y:S01]  /*23c0*/  LDG.E.CONSTANT R33, desc[UR12][R2.64] ;  /* 0x0000000c02217981 */ /* 0x000122000c1e9900 */
[----:B------:R-:W-:-:S03]  /*23d0*/  IMAD.WIDE R20, R5, 0x4, R2 ;  /* 0x0000000405147825 */ /* 0x000fc600078e0202 */
[----:B------:R-:W4:Y:S01]  /*23e0*/  LDG.E.CONSTANT R26, desc[UR12][R8.64] ;  /* 0x0000000c081a7981 */ /* 0x000f22000c1e9900 */
[----:B------:R-:W-:-:S03]  /*23f0*/  IMAD.WIDE R22, R5, 0x4, R8 ;  /* 0x0000000405167825 */ /* 0x000fc600078e0208 */
[----:B------:R1:W4:Y:S04]  /*2400*/  LDG.E.CONSTANT R31, desc[UR12][R20.64] ;  /* 0x0000000c141f7981 */ /* 0x000328000c1e9900 */
[----:B------:R1:W4:Y:S01]  /*2410*/  LDG.E.CONSTANT R32, desc[UR12][R22.64] ;  /* 0x0000000c16207981 */ /* 0x000322000c1e9900 */
[----:B0-----:R-:W-:Y:S01]  /*2420*/  IMAD.WIDE R2, R5, 0x4, R16 ;  /* 0x0000000405027825 */ /* 0x001fe200078e0210 */
[----:B------:R-:W-:-:S06]  /*2430*/  UIADD3 UR4, UPT, UPT, UR4, 0x8, URZ ;  /* 0x0000000804047890 */ /* 0x000fcc000fffe0ff */
[----:B------:R-:W-:Y:S01]  /*2440*/  ISETP.NE.AND P0, PT, R35, UR4, PT ;  /* 0x0000000423007c0c */ /* 0x000fe2000bf05270 */
[----:B-1----:R-:W-:-:S04]  /*2450*/  IMAD.WIDE R20, R5, 0x4, R20 ;  /* 0x0000000405147825 */ /* 0x002fc800078e0214 */
[----:B------:R-:W-:-:S04]  /*2460*/  IMAD.WIDE R22, R5, 0x4, R22 ;  /* 0x0000000405167825 */ /* 0x000fc800078e0216 */
[-C--:B--2---:R-:W-:Y:S01]  /*2470*/  FMUL R41, R6, R7.reuse ;  /* 0x0000000706297220 */ /* 0x084fe20000400000 */
[----:B-----5:R-:W-:Y:S01]  /*2480*/  FMUL R39, R4, R7 ;  /* 0x0000000704277220 */ /* 0x020fe20000400000 */
[----:B------:R-:W-:-:S03]  /*2490*/  IMAD.WIDE R6, R5, 0x4, R18 ;  /* 0x0000000405067825 */ /* 0x000fc600078e0212 */
[----:B------:R-:W-:Y:S01]  /*24a0*/  REDG.E.ADD.F32.FTZ.RN.STRONG.GPU desc[UR12][R24.64], R41 ;  /* 0x00000029180079a6 */ /* 0x000fe2000c12f30c */
[----:B------:R-:W-:-:S03]  /*24b0*/  IMAD.WIDE R8, R5, 0x4, R6 ;  /* 0x0000000405087825 */ /* 0x000fc600078e0206 */
[----:B------:R0:W-:Y:S01]  /*24c0*/  STG.E desc[UR12][R18.64], R39 ;  /* 0x0000002712007986 */ /* 0x0001e2000c10190c */
[-C--:B---3--:R-:W-:Y:S01]  /*24d0*/  FMUL R43, R30, R27.reuse ;  /* 0x0000001b1e2b7220 */ /* 0x088fe20000400000 */
[----:B------:R-:W-:Y:S02]  /*24e0*/  FMUL R27, R4, R27 ;  /* 0x0000001b041b7220 */ /* 0x000fe40000400000 */
[----:B------:R1:W-:Y:S01]  /*24f0*/  STG.E desc[UR12][R16.64], RZ ;  /* 0x000000ff10007986 */ /* 0x0003e2000c10190c */
[-C--:B----4-:R-:W-:Y:S01]  /*2500*/  FMUL R45, R28, R29.reuse ;  /* 0x0000001d1c2d7220 */ /* 0x090fe20000400000 */
[----:B------:R-:W-:Y:S02]  /*2510*/  FMUL R37, R4, R29 ;  /* 0x0000001d04257220 */ /* 0x000fe40000400000 */
[----:B------:R-:W-:Y:S01]  /*2520*/  REDG.E.ADD.F32.FTZ.RN.STRONG.GPU desc[UR12][R24.64], R43 ;  /* 0x0000002b180079a6 */ /* 0x000fe2000c12f30c */
[----:B0-----:R-:W-:-:S04]  /*2530*/  IMAD.WIDE R18, R5, 0x4, R2 ;  /* 0x0000000405127825 */ /* 0x001fc800078e0202 */
[C---:B-1----:R-:W-:Y:S01]  /*2540*/  IMAD.WIDE R16, R5.reuse, 0x4, R8 ;  /* 0x0000000405107825 */ /* 0x042fe200078e0208 */
[----:B------:R0:W-:Y:S03]  /*2550*/  STG.E desc[UR12][R6.64], R27 ;  /* 0x0000001b06007986 */ /* 0x0001e6000c10190c */
[C---:B------:R-:W-:Y:S01]  /*2560*/  IMAD.WIDE R28, R5.reuse, 0x4, R18 ;  /* 0x00000004051c7825 */ /* 0x040fe200078e0212 */
[----:B------:R1:W-:Y:S03]  /*2570*/  STG.E desc[UR12][R2.64], RZ ;  /* 0x000000ff02007986 */ /* 0x0003e6000c10190c */
[-C--:B------:R-:W-:Y:S01]  /*2580*/  FMUL R39, R12, R15.reuse ;  /* 0x0000000f0c277220 */ /* 0x080fe20000400000 */
[----:B------:R-:W-:Y:S01]  /*2590*/  FMUL R15, R4, R15 ;  /* 0x0000000f040f7220 */ /* 0x000fe20000400000 */
[----:B------:R-:W-:Y:S01]  /*25a0*/  REDG.E.ADD.F32.FTZ.RN.STRONG.GPU desc[UR12][R24.64], R45 ;  /* 0x0000002d180079a6 */ /* 0x000fe2000c12f30c */
[----:B0-----:R-:W-:-:S04]  /*25b0*/  IMAD.WIDE R6, R5, 0x4, R28 ;  /* 0x0000000405067825 */ /* 0x001fc800078e021c */
[----:B-1----:R-:W-:Y:S01]  /*25c0*/  IMAD.WIDE R2, R5, 0x4, R16 ;  /* 0x0000000405027825 */ /* 0x002fe200078e0210 */
[----:B------:R0:W-:Y:S03]  /*25d0*/  STG.E desc[UR12][R8.64], R37 ;  /* 0x0000002508007986 */ /* 0x0001e6000c10190c */
[-C--:B------:R-:W-:Y:S01]  /*25e0*/  FMUL R13, R13, R14.reuse ;  /* 0x0000000e0d0d7220 */ /* 0x080fe20000400000 */
[----:B------:R1:W-:Y:S01]  /*25f0*/  STG.E desc[UR12][R18.64], RZ ;  /* 0x000000ff12007986 */ /* 0x0003e2000c10190c */
[----:B------:R-:W-:-:S03]  /*2600*/  FMUL R27, R4, R14 ;  /* 0x0000000e041b7220 */ /* 0x000fc60000400000 */
[----:B------:R-:W-:Y:S01]  /*2610*/  REDG.E.ADD.F32.FTZ.RN.STRONG.GPU desc[UR12][R24.64], R39 ;  /* 0x00000027180079a6 */ /* 0x000fe2000c12f30c */
[----:B0-----:R-:W-:-:S04]  /*2620*/  IMAD.WIDE R8, R5, 0x4, R2 ;  /* 0x0000000405087825 */ /* 0x001fc800078e0202 */
[-C--:B------:R-:W-:Y:S01]  /*2630*/  FMUL R37, R10, R11.reuse ;  /* 0x0000000b0a257220 */ /* 0x080fe20000400000 */
[----:B-1----:R-:W-:Y:S01]  /*2640*/  FMUL R19, R4, R11 ;  /* 0x0000000b04137220 */ /* 0x002fe20000400000 */
[C---:B------:R-:W-:Y:S01]  /*2650*/  IMAD.WIDE R10, R5.reuse, 0x4, R6 ;  /* 0x00000004050a7825 */ /* 0x040fe200078e0206 */
[----:B------:R0:W-:Y:S04]  /*2660*/  STG.E desc[UR12][R16.64], R15 ;  /* 0x0000000f10007986 */ /* 0x0001e8000c10190c */
[----:B------:R-:W-:Y:S04]  /*2670*/  STG.E desc[UR12][R28.64], RZ ;  /* 0x000000ff1c007986 */ /* 0x000fe8000c10190c */
[----:B------:R1:W-:Y:S01]  /*2680*/  REDG.E.ADD.F32.FTZ.RN.STRONG.GPU desc[UR12][R24.64], R13 ;  /* 0x0000000d180079a6 */ /* 0x0003e2000c12f30c */
[----:B0-----:R-:W-:-:S03]  /*2690*/  IMAD.WIDE R14, R5, 0x4, R10 ;  /* 0x00000004050e7825 */ /* 0x001fc600078e020a */
[----:B------:R0:W-:Y:S01]  /*26a0*/  STG.E desc[UR12][R2.64], R27 ;  /* 0x0000001b02007986 */ /* 0x0001e2000c10190c */
[-C--:B------:R-:W-:Y:S01]  /*26b0*/  FMUL R17, R26, R33.reuse ;  /* 0x000000211a117220 */ /* 0x080fe20000400000 */
[----:B------:R-:W-:Y:S02]  /*26c0*/  FMUL R33, R4, R33 ;  /* 0x0000002104217220 */ /* 0x000fe40000400000 */
[----:B------:R2:W-:Y:S01]  /*26d0*/  STG.E desc[UR12][R6.64], RZ ;  /* 0x000000ff06007986 */ /* 0x0005e2000c10190c */
[----:B-1----:R-:W-:-:S03]  /*26e0*/  IMAD.WIDE R12, R5, 0x4, R8 ;  /* 0x00000004050c7825 */ /* 0x002fc600078e0208 */
[----:B------:R-:W-:Y:S01]  /*26f0*/  REDG.E.ADD.F32.FTZ.RN.STRONG.GPU desc[UR12][R24.64], R37 ;  /* 0x00000025180079a6 */ /* 0x000fe2000c12f30c */
[-C--:B------:R-:W-:Y:S01]  /*2700*/  FMUL R29, R32, R31.reuse ;  /* 0x0000001f201d7220 */ /* 0x080fe20000400000 */
[----:B------:R-:W-:Y:S02]  /*2710*/  FMUL R31, R4, R31 ;  /* 0x0000001f041f7220 */ /* 0x000fe40000400000 */
[----:B------:R1:W-:Y:S01]  /*2720*/  STG.E desc[UR12][R8.64], R19 ;  /* 0x0000001308007986 */ /* 0x0003e2000c10190c */
[----:B0-----:R-:W-:-:S03]  /*2730*/  IMAD.WIDE R2, R5, 0x4, R12 ;  /* 0x0000000405027825 */ /* 0x001fc600078e020c */
[----:B------:R-:W-:Y:S01]  /*2740*/  STG.E desc[UR12][R10.64], RZ ;  /* 0x000000ff0a007986 */ /* 0x000fe2000c10190c */
[----:B--2---:R-:W-:-:S03]  /*2750*/  IMAD.WIDE R6, R5, 0x4, R14 ;  /* 0x0000000405067825 */ /* 0x004fc600078e020e */
[----:B------:R0:W-:Y:S04]  /*2760*/  REDG.E.ADD.F32.FTZ.RN.STRONG.GPU desc[UR12][R24.64], R17 ;  /* 0x00000011180079a6 */ /* 0x0001e8000c12f30c */
[----:B------:R2:W-:Y:S04]  /*2770*/  STG.E desc[UR12][R12.64], R33 ;  /* 0x000000210c007986 */ /* 0x0005e8000c10190c */
[----:B------:R2:W-:Y:S04]  /*2780*/  STG.E desc[UR12][R14.64], RZ ;  /* 0x000000ff0e007986 */ /* 0x0005e8000c10190c */
[----:B------:R2:W-:Y:S04]  /*2790*/  REDG.E.ADD.F32.FTZ.RN.STRONG.GPU desc[UR12][R24.64], R29 ;  /* 0x0000001d180079a6 */ /* 0x0005e8000c12f30c */
[----:B------:R2:W-:Y:S01]  /*27a0*/  STG.E desc[UR12][R2.64], R31 ;  /* 0x0000001f02007986 */ /* 0x0005e2000c10190c */
[----:B-1----:R-:W-:-:S03]  /*27b0*/  IMAD.WIDE R18, R5, 0x4, R2 ;  /* 0x0000000405127825 */ /* 0x002fc600078e0202 */
[----:B------:R2:W-:Y:S01]  /*27c0*/  STG.E desc[UR12][R6.64], RZ ;  /* 0x000000ff06007986 */ /* 0x0005e2000c10190c */
[----:B0-----:R-:W-:Y:S01]  /*27d0*/  IMAD.WIDE R16, R5, 0x4, R6 ;  /* 0x0000000405107825 */ /* 0x001fe200078e0206 */
[----:B------:R-:W-:Y:S06]  /*27e0*/  @P0 BRA `(.L_x_14) ;  /* 0xfffffff800940947 */ /* 0x000fec000383ffff */
.L_x_13:
[----:B------:R-:W-:Y:S05]  /*27f0*/  @!P1 EXIT ;  /* 0x000000000000994d */ /* 0x000fea0003800000 */
[----:B------:R-:W-:Y:S02]  /*2800*/  ISETP.GE.U32.AND P0, PT, R34, 0x4, PT ;  /* 0x000000042200780c */ /* 0x000fe40003f06070 */
[----:B------:R-:W-:-:S04]  /*2810*/  LOP3.LUT R30, R0, 0x3, RZ, 0xc0, !PT ;  /* 0x00000003001e7812 */ /* 0x000fc800078ec0ff */
[----:B------:R-:W-:-:S07]  /*2820*/  ISETP.NE.AND P1, PT, R30, RZ, PT ;  /* 0x000000ff1e00720c */ /* 0x000fce0003f25270 */
[----:B------:R-:W-:Y:S06]  /*2830*/  @!P0 BRA `(.L_x_15) ;  /* 0x0000000000b48947 */ /* 0x000fec0003800000 */
[----:B------:R-:W-:Y:S01]  /*2840*/  IADD3 R5, PT, PT, RZ, -UR8, RZ ;  /* 0x80000008ff057c10 */ /* 0x000fe2000fffe0ff */
[----:B------:R-:W3:Y:S04]  /*2850*/  LDG.E.CONSTANT R26, desc[UR12][R22.64] ;  /* 0x0000000c161a7981 */ /* 0x000ee8000c1e9900 */
[C---:B------:R-:W-:Y:S01]  /*2860*/  IMAD.WIDE R10, R5.reuse, 0x4, R20 ;  /* 0x00000004050a7825 */ /* 0x040fe200078e0214 */
[----:B------:R-:W3:Y:S03]  /*2870*/  LDG.E.CONSTANT R27, desc[UR12][R20.64] ;  /* 0x0000000c141b7981 */ /* 0x000ee6000c1e9900 */
[C---:B------:R-:W-:Y:S01]  /*2880*/  IMAD.WIDE R8, R5.reuse, 0x4, R22 ;  /* 0x0000000405087825 */ /* 0x040fe200078e0216 */
[----:B--2---:R-:W2:Y:S03]  /*2890*/  LDG.E.CONSTANT R29, desc[UR12][R10.64] ;  /* 0x0000000c0a1d7981 */ /* 0x004ea6000c1e9900 */
[C---:B------:R-:W-:Y:S01]  /*28a0*/  IMAD.WIDE R14, R5.reuse, 0x4, R10 ;  /* 0x00000004050e7825 */ /* 0x040fe200078e020a */
[----:B------:R0:W2:Y:S03]  /*28b0*/  LDG.E.CONSTANT R28, desc[UR12][R8.64] ;  /* 0x0000000c081c7981 */ /* 0x0000a6000c1e9900 */
[----:B------:R-:W-:-:S04]  /*28c0*/  IMAD.WIDE R12, R5, 0x4, R8 ;  /* 0x00000004050c7825 */ /* 0x000fc800078e0208 */
[C---:B------:R-:W-:Y:S01]  /*28d0*/  IMAD.WIDE R2, R5.reuse, 0x4, R14 ;  /* 0x0000000405027825 */ /* 0x040fe200078e020e */
[----:B------:R1:W4:Y:S03]  /*28e0*/  LDG.E.CONSTANT R31, desc[UR12][R12.64] ;  /* 0x0000000c0c1f7981 */ /* 0x000326000c1e9900 */
[C---:B------:R-:W-:Y:S01]  /*28f0*/  IMAD.WIDE R6, R5.reuse, 0x4, R12 ;  /* 0x0000000405067825 */ /* 0x040fe200078e020c */
[----:B------:R-:W4:Y:S04]  /*2900*/  LDG.E.CONSTANT R14, desc[UR12][R14.64] ;  /* 0x0000000c0e0e7981 */ /* 0x000f28000c1e9900 */
[----:B------:R-:W4:Y:S04]  /*2910*/  LDG.E.CONSTANT R22, desc[UR12][R6.64] ;  /* 0x0000000c06167981 */ /* 0x000f28000c1e9900 */
[----:B------:R-:W4:Y:S01]  /*2920*/  LDG.E.CONSTANT R35, desc[UR12][R2.64] ;  /* 0x0000000c02237981 */ /* 0x000f22000c1e9900 */
[----:B0-----:R-:W-:-:S04]  /*2930*/  IMAD.WIDE R8, R5, 0x4, R18 ;  /* 0x0000000405087825 */ /* 0x001fc800078e0212 */
[----:B------:R-:W-:-:S04]  /*2940*/  IMAD.WIDE R10, R5, 0x4, R16 ;  /* 0x00000004050a7825 */ /* 0x000fc800078e0210 */
[----:B-1----:R-:W-:-:S04]  /*2950*/  IMAD.WIDE R12, R5, 0x4, R8 ;  /* 0x00000004050c7825 */ /* 0x002fc800078e0208 */
[-C--:B---3--:R-:W-:Y:S01]  /*2960*/  FMUL R21, R26, R27.reuse ;  /* 0x0000001b1a157220 */ /* 0x088fe20000400000 */
[----:B-----5:R-:W-:-:S04]  /*2970*/  FMUL R27, R4, R27 ;  /* 0x0000001b041b7220 */ /* 0x020fc80000400000 */
[----:B------:R-:W-:Y:S01]  /*2980*/  REDG.E.ADD.F32.FTZ.RN.STRONG.GPU desc[UR12][R24.64], R21 ;  /* 0x00000015180079a6 */ /* 0x000fe2000c12f30c */
[-C--:B--2---:R-:W-:Y:S01]  /*2990*/  FMUL R23, R28, R29.reuse ;  /* 0x0000001d1c177220 */ /* 0x084fe20000400000 */
[C---:B------:R-:W-:Y:S02]  /*29a0*/  FMUL R29, R4.reuse, R29 ;  /* 0x0000001d041d7220 */ /* 0x040fe40000400000 */
[----:B------:R0:W-:Y:S04]  /*29b0*/  STG.E desc[UR12][R18.64], R27 ;  /* 0x0000001b12007986 */ /* 0x0001e8000c10190c */
[----:B------:R-:W-:Y:S04]  /*29c0*/  STG.E desc[UR12][R16.64], RZ ;  /* 0x000000ff10007986 */ /* 0x000fe8000c10190c */
[----:B------:R-:W-:Y:S01]  /*29d0*/  REDG.E.ADD.F32.FTZ.RN.STRONG.GPU desc[UR12][R24.64], R23 ;  /* 0x00000017180079a6 */ /* 0x000fe2000c12f30c */
[-C--:B----4-:R-:W-:Y:S01]  /*29e0*/  FMUL R33, R31, R14.reuse ;  /* 0x0000000e1f217220 */ /* 0x090fe20000400000 */
[----:B------:R-:W-:Y:S01]  /*29f0*/  FMUL R31, R4, R14 ;  /* 0x0000000e041f7220 */ /* 0x000fe20000400000 */
[C---:B------:R-:W-:Y:S01]  /*2a00*/  IMAD.WIDE R14, R5.reuse, 0x4, R10 ;  /* 0x00000004050e7825 */ /* 0x040fe200078e020a */
[----:B------:R1:W-:Y:S04]  /*2a10*/  STG.E desc[UR12][R8.64], R29 ;  /* 0x0000001d08007986 */ /* 0x0003e8000c10190c */
[----:B------:R3:W-:Y:S01]  /*2a20*/  STG.E desc[UR12][R10.64], RZ ;  /* 0x000000ff0a007986 */ /* 0x0007e2000c10190c */
[-C--:B------:R-:W-:Y:S01]  /*2a30*/  FMUL R37, R22, R35.reuse ;  /* 0x0000002316257220 */ /* 0x080fe20000400000 */
[----:B------:R-:W-:Y:S01]  /*2a40*/  FMUL R35, R4, R35 ;  /* 0x0000002304237220 */ /* 0x000fe20000400000 */
[C---:B0-----:R-:W-:Y:S01]  /*2a50*/  IMAD.WIDE R26, R5.reuse, 0x4, R14 ;  /* 0x00000004051a7825 */ /* 0x041fe200078e020e */
[----:B------:R3:W-:Y:S03]  /*2a60*/  REDG.E.ADD.F32.FTZ.RN.STRONG.GPU desc[UR12][R24.64], R33 ;  /* 0x00000021180079a6 */ /* 0x0007e6000c12f30c */
[C---:B-1----:R-:W-:Y:S01]  /*2a70*/  IMAD.WIDE R8, R5.reuse, 0x4, R12 ;  /* 0x0000000405087825 */ /* 0x042fe200078e020c */
[----:B------:R3:W-:Y:S04]  /*2a80*/  STG.E desc[UR12][R12.64], R31 ;  /* 0x0000001f0c007986 */ /* 0x0007e8000c10190c */
[----:B------:R3:W-:Y:S04]  /*2a90*/  STG.E desc[UR12][R14.64], RZ ;  /* 0x000000ff0e007986 */ /* 0x0007e8000c10190c */
[----:B------:R3:W-:Y:S04]  /*2aa0*/  REDG.E.ADD.F32.FTZ.RN.STRONG.GPU desc[UR12][R24.64], R37 ;  /* 0x00000025180079a6 */ /* 0x0007e8000c12f30c */
[----:B------:R3:W-:Y:S04]  /*2ab0*/  STG.E desc[UR12][R8.64], R35 ;  /* 0x0000002308007986 */ /* 0x0007e8000c10190c */
[----:B------:R3:W-:Y:S01]  /*2ac0*/  STG.E desc[UR12][R26.64], RZ ;  /* 0x000000ff1a007986 */ /* 0x0007e2000c10190c */
[----:B------:R-:W-:-:S04]  /*2ad0*/  IMAD.WIDE R22, R5, 0x4, R6 ;  /* 0x0000000405167825 */ /* 0x000fc800078e0206 */
[----:B------:R-:W-:-:S04]  /*2ae0*/  IMAD.WIDE R20, R5, 0x4, R2 ;  /* 0x0000000405147825 */ /* 0x000fc800078e0202 */
[----:B------:R-:W-:-:S04]  /*2af0*/  IMAD.WIDE R18, R5, 0x4, R8 ;  /* 0x0000000405127825 */ /* 0x000fc800078e0208 */
[----:B---3--:R-:W-:-:S07]  /*2b00*/  IMAD.WIDE R16, R5, 0x4, R26 ;  /* 0x0000000405107825 */ /* 0x008fce00078e021a */
.L_x_15:
[----:B------:R-:W-:Y:S05]  /*2b10*/  @!P1 EXIT ;  /* 0x000000000000994d */ /* 0x000fea0003800000 */
[----:B------:R-:W-:Y:S02]  /*2b20*/  ISETP.NE.AND P0, PT, R30, 0x1, PT ;  /* 0x000000011e00780c */ /* 0x000fe40003f05270 */
[----:B------:R-:W-:-:S04]  /*2b30*/  LOP3.LUT R0, R0, 0x1, RZ, 0xc0, !PT ;  /* 0x0000000100007812 */ /* 0x000fc800078ec0ff */
[----:B------:R-:W-:-:S07]  /*2b40*/  ISETP.NE.U32.AND P1, PT, R0, 0x1, PT ;  /* 0x000000010000780c */ /* 0x000fce0003f25070 */
[----:B------:R-:W-:Y:S06]  /*2b50*/  @!P0 BRA `(.L_x_16) ;  /* 0x00000000005c8947 */ /* 0x000fec0003800000 */
[----:B--2---:R-:W-:-:S05]  /*2b60*/  IADD3 R15, PT, PT, RZ, -UR8, RZ ;  /* 0x80000008ff0f7c10 */ /* 0x004fca000fffe0ff */
[C---:B------:R-:W-:Y:S02]  /*2b70*/  IMAD.WIDE R2, R15.reuse, 0x4, R22 ;  /* 0x000000040f027825 */ /* 0x040fe400078e0216 */
[----:B------:R-:W2:Y:S02]  /*2b80*/  LDG.E.CONSTANT R22, desc[UR12][R22.64] ;  /* 0x0000000c16167981 */ /* 0x000ea4000c1e9900 */
[C---:B------:R-:W-:Y:S02]  /*2b90*/  IMAD.WIDE R6, R15.reuse, 0x4, R20 ;  /* 0x000000040f067825 */ /* 0x040fe400078e0214 */
[----:B------:R-:W2:Y:S04]  /*2ba0*/  LDG.E.CONSTANT R21, desc[UR12][R20.64] ;  /* 0x0000000c14157981 */ /* 0x000ea8000c1e9900 */
[----:B------:R-:W3:Y:S04]  /*2bb0*/  LDG.E.CONSTANT R0, desc[UR12][R2.64] ;  /* 0x0000000c02007981 */ /* 0x000ee8000c1e9900 */
[----:B------:R-:W3:Y:S01]  /*2bc0*/  LDG.E.CONSTANT R11, desc[UR12][R6.64] ;  /* 0x0000000c060b7981 */ /* 0x000ee2000c1e9900 */
[----:B------:R-:W-:-:S04]  /*2bd0*/  IMAD.WIDE R8, R15, 0x4, R18 ;  /* 0x000000040f087825 */ /* 0x000fc800078e0212 */
[-C--:B--2---:R-:W-:Y:S01]  /*2be0*/  FMUL R13, R22, R21.reuse ;  /* 0x00000015160d7220 */ /* 0x084fe20000400000 */
[----:B-----5:R-:W-:-:S04]  /*2bf0*/  FMUL R5, R4, R21 ;  /* 0x0000001504057220 */ /* 0x020fc80000400000 */
[----:B------:R-:W-:Y:S01]  /*2c00*/  REDG.E.ADD.F32.FTZ.RN.STRONG.GPU desc[UR12][R24.64], R13 ;  /* 0x0000000d180079a6 */ /* 0x000fe2000c12f30c */
[-C--:B---3--:R-:W-:Y:S01]  /*2c10*/  FMUL R29, R0, R11.reuse ;  /* 0x0000000b001d7220 */ /* 0x088fe20000400000 */
[----:B------:R-:W-:Y:S01]  /*2c20*/  FMUL R27, R4, R11 ;  /* 0x0000000b041b7220 */ /* 0x000fe20000400000 */
[C---:B------:R-:W-:Y:S01]  /*2c30*/  IMAD.WIDE R10, R15.reuse, 0x4, R16 ;  /* 0x000000040f0a7825 */ /* 0x040fe200078e0210 */
[----:B------:R0:W-:Y:S04]  /*2c40*/  STG.E desc[UR12][R18.64], R5 ;  /* 0x0000000512007986 */ /* 0x0001e8000c10190c */
[----:B------:R1:W-:Y:S04]  /*2c50*/  STG.E desc[UR12][R16.64], RZ ;  /* 0x000000ff10007986 */ /* 0x0003e8000c10190c */
[----:B------:R3:W-:Y:S04]  /*2c60*/  REDG.E.ADD.F32.FTZ.RN.STRONG.GPU desc[UR12][R24.64], R29 ;  /* 0x0000001d180079a6 */ /* 0x0007e8000c12f30c */
[----:B------:R3:W-:Y:S04]  /*2c70*/  STG.E desc[UR12][R8.64], R27 ;  /* 0x0000001b08007986 */ /* 0x0007e8000c10190c */
[----:B------:R3:W-:Y:S01]  /*2c80*/  STG.E desc[UR12][R10.64], RZ ;  /* 0x000000ff0a007986 */ /* 0x0007e2000c10190c */
[----:B------:R-:W-:-:S04]  /*2c90*/  IMAD.WIDE R22, R15, 0x4, R2 ;  /* 0x000000040f167825 */ /* 0x000fc800078e0202 */
[----:B------:R-:W-:-:S04]  /*2ca0*/  IMAD.WIDE R20, R15, 0x4, R6 ;  /* 0x000000040f147825 */ /* 0x000fc800078e0206 */
[----:B0-----:R-:W-:-:S04]  /*2cb0*/  IMAD.WIDE R18, R15, 0x4, R8 ;  /* 0x000000040f127825 */ /* 0x001fc800078e0208 */
[----:B-1-3--:R-:W-:-:S07]  /*2cc0*/  IMAD.WIDE R16, R15, 0x4, R10 ;  /* 0x000000040f107825 */ /* 0x00afce00078e020a */
.L_x_16:
[----:B------:R-:W-:Y:S05]  /*2cd0*/  @P1 EXIT ;  /* 0x000000000000194d */ /* 0x000fea0003800000 */
[----:B------:R-:W3:Y:S04]  /*2ce0*/  LDG.E.CONSTANT R22, desc[UR12][R22.64] ;  /* 0x0000000c16167981 */ /* 0x000ee8000c1e9900 */
[----:B------:R-:W3:Y:S02]  /*2cf0*/  LDG.E.CONSTANT R21, desc[UR12][R20.64] ;  /* 0x0000000c14157981 */ /* 0x000ee4000c1e9900 */
[-C--:B---3--:R-:W-:Y:S01]  /*2d00*/  FMUL R5, R22, R21.reuse ;  /* 0x0000001516057220 */ /* 0x088fe20000400000 */
[----:B--2--5:R-:W-:-:S04]  /*2d10*/  FMUL R3, R4, R21 ;  /* 0x0000001504037220 */ /* 0x024fc80000400000 */
[----:B------:R-:W-:Y:S04]  /*2d20*/  REDG.E.ADD.F32.FTZ.RN.STRONG.GPU desc[UR12][R24.64], R5 ;  /* 0x00000005180079a6 */ /* 0x000fe8000c12f30c */
[----:B------:R-:W-:Y:S04]  /*2d30*/  STG.E desc[UR12][R18.64], R3 ;  /* 0x0000000312007986 */ /* 0x000fe8000c10190c */
[----:B------:R-:W-:Y:S01]  /*2d40*/  STG.E desc[UR12][R16.64], RZ ;  /* 0x000000ff10007986 */ /* 0x000fe2000c10190c */
[----:B------:R-:W-:Y:S05]  /*2d50*/  EXIT ;  /* 0x000000000000794d */ /* 0x000fea0003800000 */
.L_x_17:
[----:B------:R-:W-:-:S00]  /*2d60*/  BRA `(.L_x_17) ;  /* 0xfffffffc00fc7947 */ /* 0x000fc0000383ffff */
[----:B------:R-:W-:-:S00]  /*2d70*/  NOP ;  /* 0x0000000000007918 */ /* 0x000fc00000000000 */
        /* <DEDUP_REMOVED lines=8> */
.L_x_35:


//--------------------- .text._Z25selective_scan_fwd_kernelIfEvPKT_S2_S2_S2_S2_S2_PS0_S3_iiii --------------------------
	.section	.text._Z25selective_scan_fwd_kernelIfEvPKT_S2_S2_S2_S2_S2_PS0_S3_iiii,"ax",@progbits
	.align	128
        .global         _Z25selective_scan_fwd_kernelIfEvPKT_S2_S2_S2_S2_S2_PS0_S3_iiii
        .type           _Z25selective_scan_fwd_kernelIfEvPKT_S2_S2_S2_S2_S2_PS0_S3_iiii,@function
        .size           _Z25selective_scan_fwd_kernelIfEvPKT_S2_S2_S2_S2_S2_PS0_S3_iiii,(.L_x_36 - _Z25selective_scan_fwd_kernelIfEvPKT_S2_S2_S2_S2_S2_PS0_S3_iiii)
        .other          _Z25selective_scan_fwd_kernelIfEvPKT_S2_S2_S2_S2_S2_PS0_S3_iiii,@"STO_CUDA_ENTRY STV_DEFAULT"
_Z25selective_scan_fwd_kernelIfEvPKT_S2_S2_S2_S2_S2_PS0_S3_iiii:
.text._Z25selective_scan_fwd_kernelIfEvPKT_S2_S2_S2_S2_S2_PS0_S3_iiii:
[----:B------:R-:W0:Y:S01]  /*0000*/  LDC R1, c[0x0][0x37c] ;  /* 0x0000df00ff017b82 */ /* 0x000e220000000800 */
[----:B------:R-:W1:Y:S07]  /*0010*/  S2R R0, SR_TID.X ;  /* 0x0000000000007919 */ /* 0x000e6e0000002100 */
[----:B------:R-:W1:Y:S01]  /*0020*/  S2UR UR4, SR_CTAID.X ;  /* 0x00000000000479c3 */ /* 0x000e620000002500 */
[----:B------:R-:W2:Y:S01]  /*0030*/  LDCU UR5, c[0x0][0x3c0] ;  /* 0x00007800ff0577ac */ /* 0x000ea20008000800 */
[----:B0-----:R-:W-:-:S06]  /*0040*/  IADD3 R1, PT, PT, R1, -0x40, RZ ;  /* 0xffffffc001017810 */ /* 0x001fcc0007ffe0ff */
[----:B------:R-:W1:Y:S08]  /*0050*/  LDC R3, c[0x0][0x360] ;  /* 0x0000d800ff037b82 */ /* 0x000e700000000800 */
[----:B------:R-:W2:Y:S01]  /*0060*/  LDC R6, c[0x0][0x3c8] ;  /* 0x0000f200ff067b82 */ /* 0x000ea20000000800 */
[----:B-1----:R-:W-:Y:S02]  /*0070*/  IMAD R3, R3, UR4, R0 ;  /* 0x0000000403037c24 */ /* 0x002fe4000f8e0200 */
[----:B--2---:R-:W-:-:S05]  /*0080*/  IMAD R0, R6, UR5, RZ ;  /* 0x0000000506007c24 */ /* 0x004fca000f8e02ff */
[----:B------:R-:W-:-:S13]  /*0090*/  ISETP.GE.AND P0, PT, R3, R0, PT ;  /* 0x000000000300720c */ /* 0x000fda0003f06270 */
[----:B------:R-:W-:Y:S05]  /*00a0*/  @P0 EXIT ;  /* 0x000000000000094d */ /* 0x000fea0003800000 */
[----:B------:R-:W-:Y:S02]  /*00b0*/  IABS R11, R6 ;  /* 0x00000006000b7213 */ /* 0x000fe40000000000 */
[----:B------:R-:W-:Y:S02]  /*00c0*/  IABS R8, R3 ;  /* 0x0000000300087213 */ /* 0x000fe40000000000 */
[----:B------:R-:W0:Y:S08]  /*00d0*/  I2F.RP R0, R11 ;  /* 0x0000000b00007306 */ /* 0x000e300000209400 */
[----:B0-----:R-:W0:Y:S02]  /*00e0*/  MUFU.RCP R0, R0 ;  /* 0x0000000000007308 */ /* 0x001e240000001000 */
[----:B0-----:R-:W-:-:S06]  /*00f0*/  IADD3 R4, PT, PT, R0, 0xffffffe, RZ ;  /* 0x0ffffffe00047810 */ /* 0x001fcc0007ffe0ff */
[----:B------:R0:W1:Y:S02]  /*0100*/  F2I.FTZ.U32.TRUNC.NTZ R5, R4 ;  /* 0x0000000400057305 */ /* 0x000064000021f000 */
[----:B0-----:R-:W-:Y:S01]  /*0110*/  HFMA2 R4, -RZ, RZ, 0, 0 ;  /* 0x00000000ff047431 */ /* 0x001fe200000001ff */
[----:B-1----:R-:W-:-:S05]  /*0120*/  IADD3 R2, PT, PT, RZ, -R5, RZ ;  /* 0x80000005ff027210 */ /* 0x002fca0007ffe0ff */
[----:B------:R-:W-:-:S04]  /*0130*/  IMAD R7, R2, R11, RZ ;  /* 0x0000000b02077224 */ /* 0x000fc800078e02ff */
[----:B------:R-:W-:Y:S01]  /*0140*/  IMAD.HI.U32 R5, R5, R7, R4 ;  /* 0x0000000705057227 */ /* 0x000fe200078e0004 */
[-C--:B------:R-:W-:Y:S02]  /*0150*/  LOP3.LUT R4, R3, R6.reuse, RZ, 0x3c, !PT ;  /* 0x0000000603047212 */ /* 0x080fe400078e3cff */
[----:B------:R-:W-:Y:S02]  /*0160*/  LOP3.LUT R7, RZ, R6, RZ, 0x33, !PT ;  /* 0x00000006ff077212 */ /* 0x000fe400078e33ff */
[----:B------:R-:W-:Y:S01]  /*0170*/  ISETP.GE.AND P2, PT, R4, RZ, PT ;  /* 0x000000ff0400720c */ /* 0x000fe20003f46270 */
[----:B------:R-:W-:Y:S02]  /*0180*/  IMAD.HI.U32 R2, R5, R8, RZ ;  /* 0x0000000805027227 */ /* 0x000fe400078e00ff */
[----:B------:R-:W0:Y:S03]  /*0190*/  LDC R5, c[0x0][0x3cc] ;  /* 0x0000f300ff057b82 */ /* 0x000e260000000800 */
[----:B------:R-:W-:-:S05]  /*01a0*/  IADD3 R0, PT, PT, -R2, RZ, RZ ;  /* 0x000000ff02007210 */ /* 0x000fca0007ffe1ff */
[----:B------:R-:W-:-:S05]  /*01b0*/  IMAD R0, R11, R0, R8 ;  /* 0x000000000b007224 */ /* 0x000fca00078e0208 */
[----:B------:R-:W-:-:S13]  /*01c0*/  ISETP.GT.U32.AND P1, PT, R11, R0, PT ;  /* 0x000000000b00720c */ /* 0x000fda0003f24070 */
[-C--:B------:R-:W-:Y:S02]  /*01d0*/  @!P1 IADD3 R0, PT, PT, R0, -R11.reuse, RZ ;  /* 0x8000000b00009210 */ /* 0x080fe40007ffe0ff */
[----:B------:R-:W-:Y:S02]  /*01e0*/  @!P1 IADD3 R2, PT, PT, R2, 0x1, RZ ;  /* 0x0000000102029810 */ /* 0x000fe40007ffe0ff */
[----:B------:R-:W-:Y:S02]  /*01f0*/  ISETP.GE.U32.AND P0, PT, R0, R11, PT ;  /* 0x0000000b0000720c */ /* 0x000fe40003f06070 */
[----:B------:R-:W-:-:S11]  /*0200*/  ISETP.NE.AND P1, PT, R6, RZ, PT ;  /* 0x000000ff0600720c */ /* 0x000fd60003f25270 */
[----:B------:R-:W-:Y:S02]  /*0210*/  @P0 IADD3 R2, PT, PT, R2, 0x1, RZ ;  /* 0x0000000102020810 */ /* 0x000fe40007ffe0ff */
[----:B0-----:R-:W-:Y:S02]  /*0220*/  ISETP.GE.AND P0, PT, R5, 0x1, PT ;  /* 0x000000010500780c */ /* 0x001fe40003f06270 */
[----:B------:R-:W-:-:S04]  /*0230*/  @!P2 IADD3 R2, PT, PT, -R2, RZ, RZ ;  /* 0x000000ff0202a210 */ /* 0x000fc80007ffe1ff */
[----:B------:R-:W-:-:S07]  /*0240*/  SEL R2, R7, R2, !P1 ;  /* 0x0000000207027207 */ /* 0x000fce0004800000 */
[----:B------:R-:W-:Y:S05]  /*0250*/  @!P0 BRA `(.L_x_18) ;  /* 0x0000000000c08947 */ /* 0x000fea0003800000 */
[C---:B------:R-:W-:Y:S02]  /*0260*/  ISETP.GE.U32.AND P2, PT, R5.reuse, 0x10, PT ;  /* 0x000000100500780c */ /* 0x040fe40003f46070 */
[----:B------:R-:W-:Y:S02]  /*0270*/  LOP3.LUT R10, R5, 0xf, RZ, 0xc0, !PT ;  /* 0x0000000f050a7812 */ /* 0x000fe400078ec0ff */
[----:B------:R-:W-:Y:S02]  /*0280*/  MOV R4, RZ ;  /* 0x000000ff00047202 */ /* 0x000fe40000000f00 */
[----:B------:R-:W-:-:S07]  /*0290*/  ISETP.NE.AND P3, PT, R10, RZ, PT ;  /* 0x000000ff0a00720c */ /* 0x000fce0003f65270 */
[----:B------:R-:W-:Y:S06]  /*02a0*/  @!P2 BRA `(.L_x_19) ;  /* 0x000000000028a947 */ /* 0x000fec0003800000 */
[----:B------:R-:W-:Y:S02]  /*02b0*/  LOP3.LUT R4, R5, 0x7ffffff0, RZ, 0xc0, !PT ;  /* 0x7ffffff005047812 */ /* 0x000fe400078ec0ff */
[----:B------:R-:W-:-:S07]  /*02c0*/  MOV R8, RZ ;  /* 0x000000ff00087202 */ /* 0x000fce0000000f00 */
.L_x_20:
[C---:B0-----:R-:W-:Y:S02]  /*02d0*/  LEA R9, R8.reuse, R1, 0x2 ;  /* 0x0000000108097211 */ /* 0x041fe400078e10ff */
[----:B------:R-:W-:-:S03]  /*02e0*/  IADD3 R8, PT, PT, R8, 0x10, RZ ;  /* 0x0000001008087810 */ /* 0x000fc60007ffe0ff */
[----:B------:R0:W-:Y:S01]  /*02f0*/  STL.128 [R9], RZ ;  /* 0x000000ff09007387 */ /* 0x0001e20000100c00 */
[----:B------:R-:W-:-:S03]  /*0300*/  ISETP.NE.AND P2, PT, R8, R4, PT ;  /* 0x000000040800720c */ /* 0x000fc60003f45270 */
[----:B------:R0:W-:Y:S04]  /*0310*/  STL.128 [R9+0x10], RZ ;  /* 0x000010ff09007387 */ /* 0x0001e80000100c00 */
[----:B------:R0:W-:Y:S04]  /*0320*/  STL.128 [R9+0x20], RZ ;  /* 0x000020ff09007387 */ /* 0x0001e80000100c00 */
[----:B------:R0:W-:Y:S02]  /*0330*/  STL.128 [R9+0x30], RZ ;  /* 0x000030ff09007387 */ /* 0x0001e40000100c00 */
[----:B------:R-:W-:Y:S05]  /*0340*/  @P2 BRA `(.L_x_20) ;  /* 0xfffffffc00e02947 */ /* 0x000fea000383ffff */
.L_x_19:
[----:B------:R-:W-:Y:S05]  /*0350*/  @!P3 BRA `(.L_x_18) ;  /* 0x000000000080b947 */ /* 0x000fea0003800000 */
[----:B------:R-:W-:Y:S02]  /*0360*/  ISETP.GE.U32.AND P2, PT, R10, 0x8, PT ;  /* 0x000000080a00780c */ /* 0x000fe40003f46070 */
[----:B0-----:R-:W-:-:S04]  /*0370*/  LOP3.LUT R9, R5, 0x7, RZ, 0xc0, !PT ;  /* 0x0000000705097812 */ /* 0x001fc800078ec0ff */
[----:B------:R-:W-:-:S07]  /*0380*/  ISETP.NE.AND P3, PT, R9, RZ, PT ;  /* 0x000000ff0900720c */ /* 0x000fce0003f65270 */
[----:B------:R-:W-:Y:S06]  /*0390*/  @!P2 BRA `(.L_x_21) ;  /* 0x000000000028a947 */ /* 0x000fec0003800000 */
[C---:B------:R-:W-:Y:S02]  /*03a0*/  LEA R8, R4.reuse, R1, 0x2 ;  /* 0x0000000104087211 */ /* 0x040fe400078e10ff */
[----:B------:R-:W-:-:S03]  /*03b0*/  IADD3 R4, PT, PT, R4, 0x8, RZ ;  /* 0x0000000804047810 */ /* 0x000fc60007ffe0ff */
[----:B------:R0:W-:Y:S04]  /*03c0*/  STL [R8], RZ ;  /* 0x000000ff08007387 */ /* 0x0001e80000100800 */
[----:B------:R0:W-:Y:S04]  /*03d0*/  STL [R8+0x4], RZ ;  /* 0x000004ff08007387 */ /* 0x0001e80000100800 */
[----:B------:R0:W-:Y:S04]  /*03e0*/  STL [R8+0x8], RZ ;  /* 0x000008ff08007387 */ /* 0x0001e80000100800 */
[----:B------:R0:W-:Y:S04]  /*03f0*/  STL [R8+0xc], RZ ;  /* 0x00000cff08007387 */ /* 0x0001e80000100800 */
[----:B------:R0:W-:Y:S04]  /*0400*/  STL [R8+0x10], RZ ;  /* 0x000010ff08007387 */ /* 0x0001e80000100800 */
[----:B------:R0:W-:Y:S04]  /*0410*/  STL [R8+0x14], RZ ;  /* 0x000014ff08007387 */ /* 0x0001e80000100800 */
[----:B------:R0:W-:Y:S04]  /*0420*/  STL [R8+0x18], RZ ;  /* 0x000018ff08007387 */ /* 0x0001e80000100800 */
[----:B------:R0:W-:Y:S02]  /*0430*/  STL [R8+0x1c], RZ ;  /* 0x00001cff08007387 */ /* 0x0001e40000100800 */
.L_x_21:
[----:B------:R-:W-:Y:S05]  /*0440*/  @!P3 BRA `(.L_x_18) ;  /* 0x000000000044b947 */ /* 0x000fea0003800000 */
[----:B------:R-:W-:Y:S02]  /*0450*/  ISETP.GE.U32.AND P2, PT, R9, 0x4, PT ;  /* 0x000000040900780c */ /* 0x000fe40003f46070 */
[----:B0-----:R-:W-:-:S04]  /*0460*/  LOP3.LUT R8, R5, 0x3, RZ, 0xc0, !PT ;  /* 0x0000000305087812 */ /* 0x001fc800078ec0ff */
[----:B------:R-:W-:-:S07]  /*0470*/  ISETP.NE.AND P3, PT, R8, RZ, PT ;  /* 0x000000ff0800720c */ /* 0x000fce0003f65270 */
[C---:B------:R-:W-:Y:S02]  /*0480*/  @P2 LEA R9, R4.reuse, R1, 0x2 ;  /* 0x0000000104092211 */ /* 0x040fe400078e10ff */
[----:B------:R-:W-:-:S03]  /*0490*/  @P2 IADD3 R4, PT, PT, R4, 0x4, RZ ;  /* 0x0000000404042810 */ /* 0x000fc60007ffe0ff */
[----:B------:R1:W-:Y:S04]  /*04a0*/  @P2 STL [R9], RZ ;  /* 0x000000ff09002387 */ /* 0x0003e80000100800 */
[----:B------:R1:W-:Y:S04]  /*04b0*/  @P2 STL [R9+0x4], RZ ;  /* 0x000004ff09002387 */ /* 0x0003e80000100800 */
[----:B------:R1:W-:Y:S04]  /*04c0*/  @P2 STL [R9+0x8], RZ ;  /* 0x000008ff09002387 */ /* 0x0003e80000100800 */
[----:B------:R1:W-:Y:S01]  /*04d0*/  @P2 STL [R9+0xc], RZ ;  /* 0x00000cff09002387 */ /* 0x0003e20000100800 */
[----:B------:R-:W-:Y:S05]  /*04e0*/  @!P3 BRA `(.L_x_18) ;  /* 0x00000000001cb947 */ /* 0x000fea0003800000 */
[----:B------:R-:W-:-:S05]  /*04f0*/  UMOV UR4, URZ ;  /* 0x000000ff00047c82 */ /* 0x000fca0008000000 */
.L_x_22:
[C---:B-1----:R-:W-:Y:S01]  /*0500*/  LEA R9, R4.reuse, R1, 0x2 ;  /* 0x0000000104097211 */ /* 0x042fe200078e10ff */
[----:B------:R-:W-:Y:S01]  /*0510*/  UIADD3 UR4, UPT, UPT, UR4, 0x1, URZ ;  /* 0x0000000104047890 */ /* 0x000fe2000fffe0ff */
[----:B------:R-:W-:-:S03]  /*0520*/  IADD3 R4, PT, PT, R4, 0x1, RZ ;  /* 0x0000000104047810 */ /* 0x000fc60007ffe0ff */
[----:B------:R2:W-:Y:S02]  /*0530*/  STL [R9], RZ ;  /* 0x000000ff09007387 */ /* 0x0005e40000100800 */
[----:B------:R-:W-:-:S13]  /*0540*/  ISETP.NE.AND P2, PT, R8, UR4, PT ;  /* 0x0000000408007c0c */ /* 0x000fda000bf45270 */
[----:B--2---:R-:W-:Y:S05]  /*0550*/  @P2 BRA `(.L_x_22) ;  /* 0xfffffffc00e82947 */ /* 0x004fea000383ffff */
.L_x_18:
[----:B------:R-:W2:Y:S01]  /*0560*/  LDC R4, c[0x0][0x3c4] ;  /* 0x0000f100ff047b82 */ /* 0x000ea20000000800 */
[-C--:B------:R-:W-:Y:S02]  /*0570*/  ISETP.GT.U32.AND P2, PT, R11, R0.reuse, PT ;  /* 0x000000000b00720c */ /* 0x080fe40003f44070 */
[----:B------:R-:W-:Y:S02]  /*0580*/  IADD3 R11, PT, PT, R0, -R11, RZ ;  /* 0x8000000b000b7210 */ /* 0x000fe40007ffe0ff */
[----:B------:R-:W-:Y:S02]  /*0590*/  ISETP.GE.AND P3, PT, R3, RZ, PT ;  /* 0x000000ff0300720c */ /* 0x000fe40003f66270 */
[----:B------:R-:W-:Y:S01]  /*05a0*/  SEL R0, R11, R0, !P2 ;  /* 0x000000000b007207 */ /* 0x000fe20005000000 */
[----:B01----:R-:W0:Y:S01]  /*05b0*/  LDC.64 R8, c[0x0][0x3a8] ;  /* 0x0000ea00ff087b82 */ /* 0x003e220000000a00 */
[----:B--2---:R-:W-:-:S13]  /*05c0*/  ISETP.GE.AND P4, PT, R4, 0x1, PT ;  /* 0x000000010400780c */ /* 0x004fda0003f86270 */
[----:B0-----:R-:W-:Y:S05]  /*05d0*/  @!P4 EXIT ;  /* 0x000000000000c94d */ /* 0x001fea0003800000 */
[----:B------:R-:W0:Y:S01]  /*05e0*/  LDCU.64 UR6, c[0x0][0x358] ;  /* 0x00006b00ff0677ac */ /* 0x000e220008000a00 */
[----:B------:R-:W-:Y:S01]  /*05f0*/  @!P3 IADD3 R0, PT, PT, -R0, RZ, RZ ;  /* 0x000000ff0000b210 */ /* 0x000fe20007ffe1ff */
[----:B------:R-:W-:Y:S01]  /*0600*/  IMAD R3, R6, R4, RZ ;  /* 0x0000000406037224 */ /* 0x000fe200078e02ff */
[----:B------:R-:W1:Y:S02]  /*0610*/  LDCU.128 UR8, c[0x0][0x380] ;  /* 0x00007000ff0877ac */ /* 0x000e640008000c00 */
[----:B------:R-:W-:Y:S01]  /*0620*/  SEL R7, R7, R0, !P1 ;  /* 0x0000000007077207 */ /* 0x000fe20004800000 */
[----:B------:R-:W2:Y:S01]  /*0630*/  LDCU.128 UR12, c[0x0][0x3b0] ;  /* 0x00007600ff0c77ac */ /* 0x000ea20008000c00 */
[----:B------:R-:W-:Y:S02]  /*0640*/  IMAD R10, R2, R3, RZ ;  /* 0x00000003020a7224 */ /* 0x000fe400078e02ff */
[----:B------:R-:W-:Y:S01]  /*0650*/  SHF.R.S32.HI R11, RZ, 0x1f, R7 ;  /* 0x0000001fff0b7819 */ /* 0x000fe20000011407 */
[----:B------:R-:W-:-:S04]  /*0660*/  IMAD.WIDE R8, R7, 0x4, R8 ;  /* 0x0000000407087825 */ /* 0x000fc800078e0208 */
[CC--:B------:R-:W-:Y:S01]  /*0670*/  IMAD R3, R7.reuse, R5.reuse, RZ ;  /* 0x0000000507037224 */ /* 0x0c0fe200078e02ff */
[----:B------:R-:W-:Y:S01]  /*0680*/  IADD3 R7, P1, PT, R7, R10, RZ ;  /* 0x0000000a07077210 */ /* 0x000fe20007f3e0ff */
[C---:B------:R-:W-:Y:S01]  /*0690*/  IMAD R12, R10.reuse, R5, RZ ;  /* 0x000000050a0c7224 */ /* 0x040fe200078e02ff */
[----:B0-----:R0:W5:Y:S02]  /*06a0*/  LDG.E.CONSTANT R0, desc[UR6][R8.64] ;  /* 0x0000000608007981 */ /* 0x001164000c1e9900 */
[----:B------:R-:W-:Y:S02]  /*06b0*/  LEA.HI.X.SX32 R10, R10, R11, 0x1, P1 ;  /* 0x0000000b0a0a7211 */ /* 0x000fe400008f0eff */
[----:B------:R-:W-:Y:S02]  /*06c0*/  SHF.R.S32.HI R11, RZ, 0x1f, R3 ;  /* 0x0000001fff0b7819 */ /* 0x000fe40000011403 */
[----:B------:R-:W-:Y:S02]  /*06d0*/  IADD3 R13, P1, PT, R12, R3, RZ ;  /* 0x000000030c0d7210 */ /* 0x000fe40007f3e0ff */
[----:B------:R-:W-:-:S02]  /*06e0*/  SHF.L.U32 R14, R7, 0x2, RZ ;  /* 0x00000002070e7819 */ /* 0x000fc400000006ff */
[----:B0-----:R-:W-:Y:S02]  /*06f0*/  LEA.HI.X.SX32 R8, R12, R11, 0x1, P1 ;  /* 0x0000000b0c087211 */ /* 0x001fe400008f0eff */
[----:B------:R-:W-:Y:S02]  /*0700*/  SHF.L.U64.HI R15, R7, 0x2, R10 ;  /* 0x00000002070f7819 */ /* 0x000fe4000001020a */
[C---:B-1----:R-:W-:Y:S02]  /*0710*/  IADD3 R18, P1, PT, R14.reuse, UR8, RZ ;  /* 0x000000080e127c10 */ /* 0x042fe4000ff3e0ff */
[C---:B--2---:R-:W-:Y:S02]  /*0720*/  IADD3 R16, P3, PT, R14.reuse, UR12, RZ ;  /* 0x0000000c0e107c10 */ /* 0x044fe4000ff7e0ff */
[----:B------:R-:W-:Y:S02]  /*0730*/  IADD3 R14, P2, PT, R14, UR10, RZ ;  /* 0x0000000a0e0e7c10 */ /* 0x000fe4000ff5e0ff */
[----:B------:R-:W-:-:S02]  /*0740*/  LEA R12, P4, R13, UR14, 0x2 ;  /* 0x0000000e0d0c7c11 */ /* 0x000fc4000f8810ff */
[C---:B------:R-:W-:Y:S02]  /*0750*/  IADD3.X R19, PT, PT, R15.reuse, UR9, RZ, P1, !PT ;  /* 0x000000090f137c10 */ /* 0x040fe40008ffe4ff */
[----:B------:R-:W-:Y:S02]  /*0760*/  IADD3.X R17, PT, PT, R15, UR13, RZ, P3, !PT ;  /* 0x0000000d0f117c10 */ /* 0x000fe40009ffe4ff */
[----:B------:R-:W-:Y:S02]  /*0770*/  LEA.HI.X R13, R13, UR15, R8, 0x2, P4 ;  /* 0x0000000f0d0d7c11 */ /* 0x000fe4000a0f1408 */
[----:B------:R-:W-:Y:S01]  /*0780*/  IADD3.X R15, PT, PT, R15, UR11, RZ, P2, !PT ;  /* 0x0000000b0f0f7c10 */ /* 0x000fe200097fe4ff */
[----:B------:R-:W-:Y:S06]  /*0790*/  @!P0 BRA `(.L_x_23) ;  /* 0x0000001000008947 */ /* 0x000fec0003800000 */
[----:B------:R-:W-:Y:S01]  /*07a0*/  IMAD R5, R5, R4, RZ ;  /* 0x0000000405057224 */ /* 0x000fe200078e02ff */
[----:B------:R-:W-:-:S03]  /*07b0*/  UMOV UR4, URZ ;  /* 0x000000ff00047c82 */ /* 0x000fc60008000000 */
[----:B------:R-:W-:-:S07]  /*07c0*/  IMAD R4, R2, R5, RZ ;  /* 0x0000000502047224 */ /* 0x000fce00078e02ff */
.L_x_28:
[----:B------:R-:W0:Y:S01]  /*07d0*/  LDC R24, c[0x0][0x3cc] ;  /* 0x0000f300ff187b82 */ /* 0x000e220000000800 */
[----:B------:R-:W-:Y:S01]  /*07e0*/  SHF.R.S32.HI R2, RZ, 0x1f, R4 ;  /* 0x0000001fff027819 */ /* 0x000fe20000011404 */
[----:B-----5:R1:W5:Y:S01]  /*07f0*/  LDG.E.CONSTANT R5, desc[UR6][R18.64] ;  /* 0x0000000612057981 */ /* 0x020362000c1e9900 */
[----:B------:R-:W-:-:S03]  /*0800*/  HFMA2 R7, -RZ, RZ, 0, 0 ;  /* 0x00000000ff077431 */ /* 0x000fc600000001ff */
[----:B------:R1:W5:Y:S01]  /*0810*/  LDG.E.CONSTANT R6, desc[UR6][R14.64] ;  /* 0x000000060e067981 */ /* 0x000362000c1e9900 */
[----:B------:R-:W-:Y:S02]  /*0820*/  MOV R20, RZ ;  /* 0x000000ff00147202 */ /* 0x000fe40000000f00 */
[C---:B0-----:R-:W-:Y:S01]  /*0830*/  ISETP.GE.U32.AND P0, PT, R24.reuse, 0x4, PT ;  /* 0x000000041800780c */ /* 0x041fe20003f06070 */
[----:B------:R-:W-:-:S05]  /*0840*/  IMAD R29, R24, UR4, RZ ;  /* 0x00000004181d7c24 */ /* 0x000fca000f8e02ff */
[----:B------:R-:W-:-:S04]  /*0850*/  IADD3 R29, P1, PT, R29, R4, RZ ;  /* 0x000000041d1d7210 */ /* 0x000fc80007f3e0ff */
[----:B------:R-:W-:-:S03]  /*0860*/  IADD3.X R2, PT, PT, RZ, R2, RZ, P1, !PT ;  /* 0x00000002ff027210 */ /* 0x000fc60000ffe4ff */
[----:B-1----:R-:W-:Y:S06]  /*0870*/  @!P0 BRA `(.L_x_24) ;  /* 0x0000000400bc8947 */ /* 0x002fec0003800000 */
[----:B------:R-:W0:Y:S01]  /*0880*/  LDCU.128 UR8, c[0x0][0x390] ;  /* 0x00007200ff0877ac */ /* 0x000e220008000c00 */
[C---:B------:R-:W-:Y:S02]  /*0890*/  SHF.L.U32 R28, R29.reuse, 0x2, RZ ;  /* 0x000000021d1c7819 */ /* 0x040fe400000006ff */
[----:B------:R-:W-:Y:S01]  /*08a0*/  SHF.L.U64.HI R29, R29, 0x2, R2 ;  /* 0x000000021d1d7819 */ /* 0x000fe20000010202 */
[----:B------:R-:W1:Y:S01]  /*08b0*/  LDCU.64 UR12, c[0x0][0x3a0] ;  /* 0x00007400ff0c77ac */ /* 0x000e620008000a00 */
[----:B------:R-:W-:Y:S02]  /*08c0*/  SHF.R.S32.HI R2, RZ, 0x1f, R3 ;  /* 0x0000001fff027819 */ /* 0x000fe40000011403 */
[----:B------:R-:W-:Y:S02]  /*08d0*/  LOP3.LUT R24, R24, 0x7ffffffc, RZ, 0xc0, !PT ;  /* 0x7ffffffc18187812 */ /* 0x000fe400078ec0ff */
[----:B------:R-:W-:Y:S02]  /*08e0*/  MOV R7, RZ ;  /* 0x000000ff00077202 */ /* 0x000fe40000000f00 */
[----:B------:R-:W-:-:S02]  /*08f0*/  IADD3 R24, PT, PT, -R24, RZ, RZ ;  /* 0x000000ff18187210 */ /* 0x000fc40007ffe1ff */
[----:B0-----:R-:W-:Y:S02]  /*0900*/  IADD3 R22, P2, PT, R28, UR10, RZ ;  /* 0x0000000a1c167c10 */ /* 0x001fe4000ff5e0ff */
[C---:B------:R-:W-:Y:S02]  /*0910*/  LEA R20, P1, R3.reuse, UR8, 0x2 ;  /* 0x0000000803147c11 */ /* 0x040fe4000f8210ff */
[----:B------:R-:W-:Y:S02]  /*0920*/  IADD3 R22, P3, PT, R22, 0x8, RZ ;  /* 0x0000000816167810 */ /* 0x000fe40007f7e0ff */
[----:B-1----:R-:W-:Y:S02]  /*0930*/  IADD3 R28, P0, PT, R28, UR12, RZ ;  /* 0x0000000c1c1c7c10 */ /* 0x002fe4000ff1e0ff */
[----:B------:R-:W-:Y:S02]  /*0940*/  LEA.HI.X R21, R3, UR9, R2, 0x2, P1 ;  /* 0x0000000903157c11 */ /* 0x000fe400088f1402 */
[----:B------:R-:W-:-:S02]  /*0950*/  IADD3.X R23, PT, PT, RZ, UR11, R29, P3, P2 ;  /* 0x0000000bff177c10 */ /* 0x000fc40009fe441d */
[----:B------:R-:W-:Y:S02]  /*0960*/  IADD3 R28, P1, PT, R28, 0x8, RZ ;  /* 0x000000081c1c7810 */ /* 0x000fe40007f3e0ff */
[----:B------:R-:W-:Y:S02]  /*0970*/  IADD3 R26, P3, PT, R12, 0x8, RZ ;  /* 0x000000080c1a7810 */ /* 0x000fe40007f7e0ff */
[----:B------:R-:W-:Y:S02]  /*0980*/  IADD3 R20, P2, PT, R20, 0x8, RZ ;  /* 0x0000000814147810 */ /* 0x000fe40007f5e0ff */
[----:B------:R-:W-:Y:S02]  /*0990*/  IADD3.X R29, PT, PT, RZ, UR13, R29, P1, P0 ;  /* 0x0000000dff1d7c10 */ /* 0x000fe40008fe041d */
[----:B------:R-:W-:Y:S02]  /*09a0*/  MOV R2, R1 ;  /* 0x0000000100027202 */ /* 0x000fe40000000f00 */
[----:B------:R-:W-:-:S02]  /*09b0*/  IADD3.X R25, PT, PT, RZ, R13, RZ, P3, !PT ;  /* 0x0000000dff197210 */ /* 0x000fc40001ffe4ff */
[----:B------:R-:W-:-:S07]  /*09c0*/  IADD3.X R21, PT, PT, RZ, R21, RZ, P2, !PT ;  /* 0x00000015ff157210 */ /* 0x000fce00017fe4ff */
.L_x_25:
[----:B------:R-:W2:Y:S04]  /*09d0*/  LDG.E.CONSTANT R35, desc[UR6][R20.64+-0x8] ;  /* 0xfffff80614237981 */ /* 0x000ea8000c1e9900 */
[----:B------:R-:W3:Y:S04]  /*09e0*/  LDG.E.CONSTANT R33, desc[UR6][R20.64+-0x4] ;  /* 0xfffffc0614217981 */ /* 0x000ee8000c1e9900 */
[----:B------:R-:W4:Y:S04]  /*09f0*/  LDG.E.CONSTANT R11, desc[UR6][R20.64] ;  /* 0x00000006140b7981 */ /* 0x000f28000c1e9900 */
[----:B------:R-:W4:Y:S01]  /*0a00*/  LDG.E.CONSTANT R31, desc[UR6][R20.64+0x4] ;  /* 0x00000406141f7981 */ /* 0x000f22000c1e9900 */
[----:B------:R-:W-:Y:S01]  /*0a10*/  HFMA2 R10, -RZ, RZ, 0.96630859375, -0.0022525787353515625 ;  /* 0x3bbb989dff0a7431 */ /* 0x000fe200000001ff */
[----:B------:R-:W-:Y:S01]  /*0a20*/  MOV R27, 0x437c0000 ;  /* 0x437c0000001b7802 */ /* 0x000fe20000000f00 */
[----:B--2--5:R-:W-:-:S04]  /*0a30*/  FMUL R35, R6, R35 ;  /* 0x0000002306237220 */ /* 0x024fc80000400000 */
[----:B------:R-:W-:Y:S01]  /*0a40*/  FFMA.SAT R8, R35, R10, 0.5 ;  /* 0x3f00000023087423 */ /* 0x000fe2000000200a */
[----:B---3--:R-:W-:-:S03]  /*0a50*/  FMUL R33, R6, R33 ;  /* 0x0000002106217220 */ /* 0x008fc60000400000 */
[----:B------:R-:W-:Y:S01]  /*0a60*/  FFMA.RM R8, R8, R27, 12582913 ;  /* 0x4b40000108087423 */ /* 0x000fe2000000401b */
[----:B------:R-:W-:-:S03]  /*0a70*/  FFMA.SAT R32, R33, R10, 0.5 ;  /* 0x3f00000021207423 */ /* 0x000fc6000000200a */
[----:B------:R-:W-:Y:S01]  /*0a80*/  FADD R30, R8, -12583039 ;  /* 0xcb40007f081e7421 */ /* 0x000fe20000000000 */
[----:B------:R-:W-:Y:S01]  /*0a90*/  FFMA.RM R9, R32, R27, 12582913 ;  /* 0x4b40000120097423 */ /* 0x000fe2000000401b */
[----:B----4-:R-:W-:Y:S01]  /*0aa0*/  FMUL R31, R6, R31 ;  /* 0x0000001f061f7220 */ /* 0x010fe20000400000 */
[----:B------:R-:W-:Y:S01]  /*0ab0*/  SHF.L.U32 R8, R8, 0x17, RZ ;  /* 0x0000001708087819 */ /* 0x000fe200000006ff */
[----:B------:R-:W-:-:S04]  /*0ac0*/  FFMA R30, R35, 1.4426950216293334961, -R30 ;  /* 0x3fb8aa3b231e7823 */ /* 0x000fc8000000081e */
[----:B------:R-:W-:Y:S01]  /*0ad0*/  FFMA R37, R35, 1.925963033500011079e-08, R30 ;  /* 0x32a5706023257823 */ /* 0x000fe2000000001e */
[----:B------:R-:W-:Y:S01]  /*0ae0*/  FMUL R35, R6, R11 ;  /* 0x0000000b06237220 */ /* 0x000fe20000400000 */
[C---:B------:R-:W-:Y:S01]  /*0af0*/  FADD R30, R9.reuse, -12583039 ;  /* 0xcb40007f091e7421 */ /* 0x040fe20000000000 */
[----:B------:R-:W-:Y:S02]  /*0b00*/  SHF.L.U32 R9, R9, 0x17, RZ ;  /* 0x0000001709097819 */ /* 0x000fe400000006ff */
[-C--:B------:R-:W-:Y:S01]  /*0b10*/  FFMA.SAT R32, R35, R10.reuse, 0.5 ;  /* 0x3f00000023207423 */ /* 0x080fe2000000200a */
[----:B------:R-:W-:Y:S01]  /*0b20*/  FFMA R30, R33, 1.4426950216293334961, -R30 ;  /* 0x3fb8aa3b211e7823 */ /* 0x000fe2000000081e */
[----:B------:R-:W-:Y:S01]  /*0b30*/  FFMA.SAT R10, R31, R10, 0.5 ;  /* 0x3f0000001f0a7423 */ /* 0x000fe2000000200a */
[----:B------:R-:W0:Y:S01]  /*0b40*/  MUFU.EX2 R37, R37 ;  /* 0x0000002500257308 */ /* 0x000e220000000800 */
[-C--:B------:R-:W-:Y:S01]  /*0b50*/  FFMA.RM R11, R32, R27.reuse, 12582913 ;  /* 0x4b400001200b7423 */ /* 0x080fe2000000401b */
[----:B------:R-:W-:Y:S01]  /*0b60*/  FFMA R30, R33, 1.925963033500011079e-08, R30 ;  /* 0x32a57060211e7823 */ /* 0x000fe2000000001e */
[----:B------:R-:W-:-:S02]  /*0b70*/  FFMA.RM R27, R10, R27, 12582913 ;  /* 0x4b4000010a1b7423 */ /* 0x000fc4000000401b */
[----:B------:R-:W-:Y:S02]  /*0b80*/  FADD R32, R11, -12583039 ;  /* 0xcb40007f0b207421 */ /* 0x000fe40000000000 */
[----:B------:R-:W-:Y:S01]  /*0b90*/  FADD R10, R27, -12583039 ;  /* 0xcb40007f1b0a7421 */ /* 0x000fe20000000000 */
[----:B------:R-:W1:Y:S01]  /*0ba0*/  MUFU.EX2 R30, R30 ;  /* 0x0000001e001e7308 */ /* 0x000e620000000800 */
[----:B------:R-:W-:Y:S02]  /*0bb0*/  FFMA R32, R35, 1.4426950216293334961, -R32 ;  /* 0x3fb8aa3b23207823 */ /* 0x000fe40000000820 */
[----:B------:R-:W-:Y:S02]  /*0bc0*/  FFMA R10, R31, 1.4426950216293334961, -R10 ;  /* 0x3fb8aa3b1f0a7823 */ /* 0x000fe4000000080a */
[----:B------:R-:W-:Y:S02]  /*0bd0*/  FFMA R33, R35, 1.925963033500011079e-08, R32 ;  /* 0x32a5706023217823 */ /* 0x000fe40000000020 */
[----:B------:R-:W-:Y:S01]  /*0be0*/  FFMA R34, R31, 1.925963033500011079e-08, R10 ;  /* 0x32a570601f227823 */ /* 0x000fe2000000000a */
[----:B------:R-:W-:Y:S01]  /*0bf0*/  SHF.L.U32 R10, R11, 0x17, RZ ;  /* 0x000000170b0a7819 */ /* 0x000fe200000006ff */
[----:B0-----:R-:W-:Y:S01]  /*0c00*/  FMUL R37, R8, R37 ;  /* 0x0000002508257220 */ /* 0x001fe20000400000 */
[----:B------:R-:W2:Y:S01]  /*0c10*/  LDG.E.CONSTANT R31, desc[UR6][R22.64+-0x4] ;  /* 0xfffffc06161f7981 */ /* 0x000ea2000c1e9900 */
[----:B------:R-:W0:Y:S01]  /*0c20*/  MUFU.EX2 R33, R33 ;  /* 0x0000002100217308 */ /* 0x000e220000000800 */
[----:B-1----:R-:W-:-:S07]  /*0c30*/  FMUL R30, R9, R30 ;  /* 0x0000001e091e7220 */ /* 0x002fce0000400000 */
[----:B------:R1:W3:Y:S01]  /*0c40*/  MUFU.EX2 R32, R34 ;  /* 0x0000002200207308 */ /* 0x0002e20000000800 */
[----:B0-----:R-:W-:Y:S02]  /*0c50*/  FMUL R35, R10, R33 ;  /* 0x000000210a237220 */ /* 0x001fe40000400000 */
[----:B------:R-:W4:Y:S01]  /*0c60*/  LDL.128 R8, [R2] ;  /* 0x0000000002087983 */ /* 0x000f220000100c00 */
[----:B------:R-:W-:-:S03]  /*0c70*/  SHF.L.U32 R27, R27, 0x17, RZ ;  /* 0x000000171b1b7819 */ /* 0x000fc600000006ff */
[----:B------:R-:W2:Y:S01]  /*0c80*/  LDG.E.CONSTANT R33, desc[UR6][R22.64+-0x8] ;  /* 0xfffff80616217981 */ /* 0x000ea2000c1e9900 */
[----:B-1----:R-:W-:Y:S01]  /*0c90*/  MOV R34, R28 ;  /* 0x0000001c00227202 */ /* 0x002fe20000000f00 */
[----:B---3--:R-:W-:Y:S02]  /*0ca0*/  FMUL R32, R27, R32 ;  /* 0x000000201b207220 */ /* 0x008fe40000400000 */
[----:B------:R-:W3:Y:S01]  /*0cb0*/  LDG.E.CONSTANT R27, desc[UR6][R22.64] ;  /* 0x00000006161b7981 */ /* 0x000ee2000c1e9900 */
[----:B----4-:R-:W-:Y:S01]  /*0cc0*/  FMUL R10, R10, R35 ;  /* 0x000000230a0a7220 */ /* 0x010fe20000400000 */
[----:B------:R-:W-:Y:S01]  /*0cd0*/  MOV R35, R29 ;  /* 0x0000001d00237202 */ /* 0x000fe20000000f00 */
[----:B------:R-:W-:Y:S02]  /*0ce0*/  FMUL R32, R11, R32 ;  /* 0x000000200b207220 */ /* 0x000fe40000400000 */
[----:B------:R0:W4:Y:S04]  /*0cf0*/  LDG.E.CONSTANT R11, desc[UR6][R22.64+0x4] ;  /* 0x00000406160b7981 */ /* 0x000128000c1e9900 */
[----:B------:R-:W4:Y:S01]  /*0d00*/  LDG.E.CONSTANT R28, desc[UR6][R34.64+-0x8] ;  /* 0xfffff806221c7981 */ /* 0x000f22000c1e9900 */
[----:B------:R-:W-:-:S03]  /*0d10*/  FMUL R30, R9, R30 ;  /* 0x0000001e091e7220 */ /* 0x000fc60000400000 */
[----:B------:R-:W4:Y:S01]  /*0d20*/  LDG.E.CONSTANT R36, desc[UR6][R34.64+-0x4] ;  /* 0xfffffc0622247981 */ /* 0x000f22000c1e9900 */
[----:B--2---:R-:W-:-:S03]  /*0d30*/  FMUL R9, R6, R31 ;  /* 0x0000001f06097220 */ /* 0x004fc60000400000 */
[----:B------:R-:W2:Y:S01]  /*0d40*/  LDG.E.CONSTANT R29, desc[UR6][R34.64] ;  /* 0x00000006221d7981 */ /* 0x000ea2000c1e9900 */
[----:B------:R-:W-:-:S03]  /*0d50*/  FFMA R9, R5, R9, R30 ;  /* 0x0000000905097223 */ /* 0x000fc6000000001e */
[----:B------:R-:W2:Y:S01]  /*0d60*/  LDG.E.CONSTANT R30, desc[UR6][R34.64+0x4] ;  /* 0x00000406221e7981 */ /* 0x000ea2000c1e9900 */
[----:B------:R-:W-:Y:S01]  /*0d70*/  FMUL R8, R37, R8 ;  /* 0x0000000825087220 */ /* 0x000fe20000400000 */
[----:B------:R-:W-:Y:S01]  /*0d80*/  FMUL R33, R6, R33 ;  /* 0x0000002106217220 */ /* 0x000fe20000400000 */
[----:B------:R-:W-:-:S03]  /*0d90*/  IADD3 R24, PT, PT, R24, 0x4, RZ ;  /* 0x0000000418187810 */ /* 0x000fc60007ffe0ff */
[----:B------:R-:W-:Y:S01]  /*0da0*/  FFMA R8, R5, R33, R8 ;  /* 0x0000002105087223 */ /* 0x000fe20000000008 */
[----:B------:R-:W-:Y:S01]  /*0db0*/  ISETP.NE.AND P0, PT, R24, RZ, PT ;  /* 0x000000ff1800720c */ /* 0x000fe20003f05270 */
[----:B---3--:R-:W-:Y:S01]  /*0dc0*/  FMUL R27, R6, R27 ;  /* 0x0000001b061b7220 */ /* 0x008fe20000400000 */
[----:B------:R-:W-:-:S03]  /*0dd0*/  MOV R33, R25 ;  /* 0x0000001900217202 */ /* 0x000fc60000000f00 */
[----:B------:R-:W-:Y:S01]  /*0de0*/  FFMA R10, R5, R27, R10 ;  /* 0x0000001b050a7223 */ /* 0x000fe2000000000a */
[----:B------:R-:W-:Y:S02]  /*0df0*/  IADD3 R20, P1, PT, R20, 0x10, RZ ;  /* 0x0000001014147810 */ /* 0x000fe40007f3e0ff */
[----:B0-----:R-:W-:Y:S02]  /*0e00*/  IADD3 R22, P2, PT, R22, 0x10, RZ ;  /* 0x0000001016167810 */ /* 0x001fe40007f5e0ff */
[----:B------:R-:W-:Y:S02]  /*0e10*/  IADD3.X R21, PT, PT, RZ, R21, RZ, P1, !PT ;  /* 0x00000015ff157210 */ /* 0x000fe40000ffe4ff */
[----:B------:R-:W-:Y:S01]  /*0e20*/  IADD3.X R23, PT, PT, RZ, R23, RZ, P2, !PT ;  /* 0x00000017ff177210 */ /* 0x000fe200017fe4ff */
[----:B----4-:R-:W-:Y:S01]  /*0e30*/  FMUL R11, R6, R11 ;  /* 0x0000000b060b7220 */ /* 0x010fe20000400000 */
[----:B------:R-:W-:-:S03]  /*0e40*/  FFMA R7, R28, R8, R7 ;  /* 0x000000081c077223 */ /* 0x000fc60000000007 */
[----:B------:R-:W-:Y:S01]  /*0e50*/  FFMA R11, R5, R11, R32 ;  /* 0x0000000b050b7223 */ /* 0x000fe20000000020 */
[----:B------:R-:W-:Y:S01]  /*0e60*/  MOV R32, R26 ;  /* 0x0000001a00207202 */ /* 0x000fe20000000f00 */
[----:B------:R-:W-:Y:S01]  /*0e70*/  FFMA R36, R36, R9, R7 ;  /* 0x0000000924247223 */ /* 0x000fe20000000007 */
[----:B------:R-:W-:Y:S02]  /*0e80*/  IADD3 R28, P3, PT, R34, 0x10, RZ ;  /* 0x00000010221c7810 */ /* 0x000fe40007f7e0ff */
[----:B------:R-:W-:Y:S01]  /*0e90*/  IADD3 R26, P4, PT, R32, 0x10, RZ ;  /* 0x00000010201a7810 */ /* 0x000fe20007f9e0ff */
[----:B--2---:R-:W-:Y:S01]  /*0ea0*/  FFMA R7, R29, R10, R36 ;  /* 0x0000000a1d077223 */ /* 0x004fe20000000024 */
[----:B------:R-:W-:Y:S01]  /*0eb0*/  STG.E desc[UR6][R32.64+-0x8], R8 ;  /* 0xfffff80820007986 */ /* 0x000fe2000c101906 */
[----:B------:R-:W-:-:S03]  /*0ec0*/  IADD3.X R29, PT, PT, RZ, R35, RZ, P3, !PT ;  /* 0x00000023ff1d7210 */ /* 0x000fc60001ffe4ff */
[----:B------:R-:W-:Y:S01]  /*0ed0*/  STG.E desc[UR6][R32.64+-0x4], R9 ;  /* 0xfffffc0920007986 */ /* 0x000fe2000c101906 */
[----:B------:R-:W-:-:S03]  /*0ee0*/  IADD3.X R25, PT, PT, RZ, R33, RZ, P4, !PT ;  /* 0x00000021ff197210 */ /* 0x000fc600027fe4ff */
[----:B------:R-:W-:Y:S01]  /*0ef0*/  STG.E desc[UR6][R32.64], R10 ;  /* 0x0000000a20007986 */ /* 0x000fe2000c101906 */
[----:B------:R-:W-:-:S03]  /*0f00*/  FFMA R7, R30, R11, R7 ;  /* 0x0000000b1e077223 */ /* 0x000fc60000000007 */
[----:B------:R-:W-:Y:S04]  /*0f10*/  STG.E desc[UR6][R32.64+0x4], R11 ;  /* 0x0000040b20007986 */ /* 0x000fe8000c101906 */
[----:B------:R0:W-:Y:S02]  /*0f20*/  STL.128 [R2], R8 ;  /* 0x0000000802007387 */ /* 0x0001e40000100c00 */
[----:B0-----:R-:W-:Y:S01]  /*0f30*/  IADD3 R2, PT, PT, R2, 0x10, RZ ;  /* 0x0000001002027810 */ /* 0x001fe20007ffe0ff */
[----:B------:R-:W-:Y:S06]  /*0f40*/  @P0 BRA `(.L_x_25) ;  /* 0xfffffff800a00947 */ /* 0x000fec000383ffff */
[----:B------:R-:W0:Y:S02]  /*0f50*/  LDC R20, c[0x0][0x3cc] ;  /* 0x0000f300ff147b82 */ /* 0x000e240000000800 */
[----:B0-----:R-:W-:-:S07]  /*0f60*/  LOP3.LUT R20, R20, 0x7ffffffc, RZ, 0xc0, !PT ;  /* 0x7ffffffc14147812 */ /* 0x001fce00078ec0ff */
.L_x_24:
[----:B------:R-:W0:Y:S02]  /*0f70*/  LDCU UR5, c[0x0][0x3cc] ;  /* 0x00007980ff0577ac */ /* 0x000e240008000800 */
[----:B0-----:R-:W-:-:S04]  /*0f80*/  ULOP3.LUT UR5, UR5, 0x3, URZ, 0xc0, !UPT ;  /* 0x0000000305057892 */ /* 0x001fc8000f8ec0ff */
[----:B------:R-:W-:-:S09]  /*0f90*/  UISETP.NE.AND UP0, UPT, UR5, URZ, UPT ;  /* 0x000000ff0500728c */ /* 0x000fd2000bf05270 */
[----:B------:R-:W-:Y:S05]  /*0fa0*/  BRA.U !UP0, `(.L_x_26) ;  /* 0x0000000508bc7547 */ /* 0x000fea000b800000 */
[----:B------:R-:W0:Y:S01]  /*0fb0*/  LDC R2, c[0x0][0x3cc] ;  /* 0x0000f300ff027b82 */ /* 0x000e220000000800 */
[----:B------:R-:W-:Y:S01]  /*0fc0*/  UISETP.NE.AND UP0, UPT, UR5, 0x1, UPT ;  /* 0x000000010500788c */ /* 0x000fe2000bf05270 */
[----:B0-----:R-:W-:-:S04]  /*0fd0*/  LOP3.LUT R8, R2, 0x1, RZ, 0xc0, !PT ;  /* 0x0000000102087812 */ /* 0x001fc800078ec0ff */
[----:B------:R-:W-:-:S04]  /*0fe0*/  ISETP.NE.U32.AND P0, PT, R8, 0x1, PT ;  /* 0x000000010800780c */ /* 0x000fc80003f05070 */
[----:B------:R-:W-:Y:S09]  /*0ff0*/  BRA.U !UP0, `(.L_x_27) ;  /* 0x0000000108fc7547 */ /* 0x000ff2000b800000 */
[----:B------:R-:W0:Y:S01]  /*1000*/  LDCU.128 UR8, c[0x0][0x390] ;  /* 0x00007200ff0877ac */ /* 0x000e220008000c00 */
[----:B------:R-:W-:Y:S02]  /*1010*/  IADD3 R9, P1, PT, R3, R20, RZ ;  /* 0x0000001403097210 */ /* 0x000fe40007f3e0ff */
[----:B------:R-:W-:-:S04]  /*1020*/  SHF.R.S32.HI R10, RZ, 0x1f, R3 ;  /* 0x0000001fff0a7819 */ /* 0x000fc80000011403 */
[----:B------:R-:W-:Y:S02]  /*1030*/  IADD3.X R10, PT, PT, RZ, R10, RZ, P1, !PT ;  /* 0x0000000aff0a7210 */ /* 0x000fe40000ffe4ff */
[----:B0-----:R-:W-:-:S04]  /*1040*/  LEA R8, P2, R9, UR8, 0x2 ;  /* 0x0000000809087c11 */ /* 0x001fc8000f8410ff */
[----:B------:R-:W-:Y:S01]  /*1050*/  LEA.HI.X R9, R9, UR9, R10, 0x2, P2 ;  /* 0x0000000909097c11 */ /* 0x000fe200090f140a */
[----:B------:R-:W0:Y:S01]  /*1060*/  LDCU.64 UR8, c[0x0][0x3a0] ;  /* 0x00007400ff0877ac */ /* 0x000e220008000a00 */
[----:B------:R-:W1:Y:S03]  /*1070*/  LDC R10, c[0x0][0x3cc] ;  /* 0x0000f300ff0a7b82 */ /* 0x000e660000000800 */
[----:B------:R-:W2:Y:S04]  /*1080*/  LDG.E.CONSTANT R29, desc[UR6][R8.64] ;  /* 0x00000006081d7981 */ /* 0x000ea8000c1e9900 */
[----:B------:R0:W3:Y:S01]  /*1090*/  LDG.E.CONSTANT R31, desc[UR6][R8.64+0x4] ;  /* 0x00000406081f7981 */ /* 0x0000e2000c1e9900 */
[----:B-1----:R-:W-:Y:S01]  /*10a0*/  IMAD R11, R10, UR4, RZ ;  /* 0x000000040a0b7c24 */ /* 0x002fe2000f8e02ff */
[----:B------:R-:W-:-:S04]  /*10b0*/  SHF.R.S32.HI R10, RZ, 0x1f, R4 ;  /* 0x0000001fff0a7819 */ /* 0x000fc80000011404 */
[----:B------:R-:W-:-:S04]  /*10c0*/  IADD3 R11, P2, PT, R11, R4, RZ ;  /* 0x000000040b0b7210 */ /* 0x000fc80007f5e0ff */
[----:B------:R-:W-:Y:S02]  /*10d0*/  IADD3 R26, P1, PT, R20, R11, RZ ;  /* 0x0000000b141a7210 */ /* 0x000fe40007f3e0ff */
[----:B------:R-:W-:Y:S02]  /*10e0*/  IADD3.X R10, PT, PT, RZ, R10, RZ, P2, !PT ;  /* 0x0000000aff0a7210 */ /* 0x000fe400017fe4ff */
[----:B------:R-:W-:Y:S02]  /*10f0*/  SHF.L.U32 R22, R26, 0x2, RZ ;  /* 0x000000021a167819 */ /* 0x000fe400000006ff */
[----:B------:R-:W-:Y:S02]  /*1100*/  IADD3.X R11, PT, PT, RZ, R10, RZ, P1, !PT ;  /* 0x0000000aff0b7210 */ /* 0x000fe40000ffe4ff */
[----:B------:R-:W-:Y:S02]  /*1110*/  IADD3 R10, P1, PT, R22, UR10, RZ ;  /* 0x0000000a160a7c10 */ /* 0x000fe4000ff3e0ff */
[----:B------:R-:W-:-:S02]  /*1120*/  SHF.L.U64.HI R26, R26, 0x2, R11 ;  /* 0x000000021a1a7819 */ /* 0x000fc4000001020b */
[----:B------:R-:W-:Y:S02]  /*1130*/  LEA R21, R20, R1, 0x2 ;  /* 0x0000000114157211 */ /* 0x000fe400078e10ff */
[----:B------:R-:W-:-:S03]  /*1140*/  IADD3.X R11, PT, PT, R26, UR11, RZ, P1, !PT ;  /* 0x0000000b1a0b7c10 */ /* 0x000fc60008ffe4ff */
[----:B------:R-:W4:Y:S04]  /*1150*/  LDL R25, [R21+0x4] ;  /* 0x0000040015197983 */ /* 0x000f280000100800 */
[----:B------:R-:W4:Y:S04]  /*1160*/  LDG.E.CONSTANT R23, desc[UR6][R10.64+0x4] ;  /* 0x000004060a177981 */ /* 0x000f28000c1e9900 */
[----:B------:R-:W4:Y:S04]  /*1170*/  LDL R24, [R21] ;  /* 0x0000000015187983 */ /* 0x000f280000100800 */
[----:B------:R1:W4:Y:S01]  /*1180*/  LDG.E.CONSTANT R27, desc[UR6][R10.64] ;  /* 0x000000060a1b7981 */ /* 0x000322000c1e9900 */
[----:B0-----:R-:W-:-:S04]  /*1190*/  IADD3 R8, P1, PT, R22, UR8, RZ ;  /* 0x0000000816087c10 */ /* 0x001fc8000ff3e0ff */
[----:B------:R-:W-:-:S05]  /*11a0*/  IADD3.X R9, PT, PT, R26, UR9, RZ, P1, !PT ;  /* 0x000000091a097c10 */ /* 0x000fca0008ffe4ff */
[----:B------:R-:W4:Y:S04]  /*11b0*/  LDG.E.CONSTANT R22, desc[UR6][R8.64] ;  /* 0x0000000608167981 */ /* 0x000f28000c1e9900 */
[----:B------:R0:W4:Y:S01]  /*11c0*/  LDG.E.CONSTANT R26, desc[UR6][R8.64+0x4] ;  /* 0x00000406081a7981 */ /* 0x000122000c1e9900 */
[----:B------:R-:W-:Y:S01]  /*11d0*/  HFMA2 R30, -RZ, RZ, 0.96630859375, -0.0022525787353515625 ;  /* 0x3bbb989dff1e7431 */ /* 0x000fe200000001ff */
[----:B------:R-:W-:Y:S01]  /*11e0*/  MOV R33, 0x437c0000 ;  /* 0x437c000000217802 */ /* 0x000fe20000000f00 */
[C---:B--2--5:R-:W-:Y:S01]  /*11f0*/  FMUL R29, R6.reuse, R29 ;  /* 0x0000001d061d7220 */ /* 0x064fe20000400000 */
[----:B---3--:R-:W-:-:S03]  /*1200*/  FMUL R31, R6, R31 ;  /* 0x0000001f061f7220 */ /* 0x008fc60000400000 */
[-C--:B-1----:R-:W-:Y:S01]  /*1210*/  FFMA.SAT R10, R29, R30.reuse, 0.5 ;  /* 0x3f0000001d0a7423 */ /* 0x082fe2000000201e */
[----:B------:R-:W-:-:S03]  /*1220*/  FFMA.SAT R28, R31, R30, 0.5 ;  /* 0x3f0000001f1c7423 */ /* 0x000fc6000000201e */
[-C--:B------:R-:W-:Y:S01]  /*1230*/  FFMA.RM R10, R10, R33.reuse, 12582913 ;  /* 0x4b4000010a0a7423 */ /* 0x080fe20000004021 */
[----:B------:R-:W-:-:S03]  /*1240*/  FFMA.RM R28, R28, R33, 12582913 ;  /* 0x4b4000011c1c7423 */ /* 0x000fc60000004021 */
[----:B0-----:R-:W-:Y:S01]  /*1250*/  FADD R8, R10, -12583039 ;  /* 0xcb40007f0a087421 */ /* 0x001fe20000000000 */
[----:B------:R-:W-:-:S03]  /*1260*/  FADD R30, R28, -12583039 ;  /* 0xcb40007f1c1e7421 */ /* 0x000fc60000000000 */
[----:B------:R-:W-:Y:S01]  /*1270*/  FFMA R8, R29, 1.4426950216293334961, -R8 ;  /* 0x3fb8aa3b1d087823 */ /* 0x000fe20000000808 */
[----:B------:R-:W-:-:S03]  /*1280*/  FFMA R30, R31, 1.4426950216293334961, -R30 ;  /* 0x3fb8aa3b1f1e7823 */ /* 0x000fc6000000081e */
[----:B------:R-:W-:Y:S01]  /*1290*/  FFMA R29, R29, 1.925963033500011079e-08, R8 ;  /* 0x32a570601d1d7823 */ /* 0x000fe20000000008 */
[----:B------:R-:W-:-:S05]  /*12a0*/  FFMA R30, R31, 1.925963033500011079e-08, R30 ;  /* 0x32a570601f1e7823 */ /* 0x000fca000000001e */
[----:B------:R-:W-:Y:S08]  /*12b0*/  MUFU.EX2 R29, R29 ;  /* 0x0000001d001d7308 */ /* 0x000ff00000000800 */
[----:B------:R-:W0:Y:S01]  /*12c0*/  MUFU.EX2 R9, R30 ;  /* 0x0000001e00097308 */ /* 0x000e220000000800 */
[----:B------:R-:W-:Y:S02]  /*12d0*/  SHF.L.U32 R28, R28, 0x17, RZ ;  /* 0x000000171c1c7819 */ /* 0x000fe400000006ff */
[----:B------:R-:W-:-:S03]  /*12e0*/  SHF.L.U32 R10, R10, 0x17, RZ ;  /* 0x000000170a0a7819 */ /* 0x000fc600000006ff */
[----:B0-----:R-:W-:Y:S02]  /*12f0*/  FMUL R28, R28, R9 ;  /* 0x000000091c1c7220 */ /* 0x001fe40000400000 */
[----:B------:R-:W-:Y:S01]  /*1300*/  FMUL R9, R10, R29 ;  /* 0x0000001d0a097220 */ /* 0x000fe20000400000 */
[----:B----4-:R-:W-:Y:S01]  /*1310*/  FMUL R8, R6, R23 ;  /* 0x0000001706087220 */ /* 0x010fe20000400000 */
[----:B------:R-:W-:Y:S02]  /*1320*/  FMUL R28, R28, R25 ;  /* 0x000000191c1c7220 */ /* 0x000fe40000400000 */
[----:B------:R-:W-:Y:S01]  /*1330*/  FMUL R11, R9, R24 ;  /* 0x00000018090b7220 */ /* 0x000fe20000400000 */
[----:B------:R-:W-:Y:S01]  /*1340*/  FMUL R10, R6, R27 ;  /* 0x0000001b060a7220 */ /* 0x000fe20000400000 */
[----:B------:R-:W-:Y:S01]  /*1350*/  FFMA R28, R5, R8, R28 ;  /* 0x00000008051c7223 */ /* 0x000fe2000000001c */
[----:B------:R-:W-:-:S04]  /*1360*/  IMAD.WIDE.U32 R8, R20, 0x4, R12 ;  /* 0x0000000414087825 */ /* 0x000fc800078e000c */
[----:B------:R-:W-:Y:S01]  /*1370*/  FFMA R10, R5, R10, R11 ;  /* 0x0000000a050a7223 */ /* 0x000fe2000000000b */
[----:B------:R0:W-:Y:S04]  /*1380*/  STL [R21+0x4], R28 ;  /* 0x0000041c15007387 */ /* 0x0001e80000100800 */
[----:B------:R0:W-:Y:S04]  /*1390*/  STG.E desc[UR6][R8.64+0x4], R28 ;  /* 0x0000041c08007986 */ /* 0x0001e8000c101906 */
[----:B------:R0:W-:Y:S04]  /*13a0*/  STG.E desc[UR6][R8.64], R10 ;  /* 0x0000000a08007986 */ /* 0x0001e8000c101906 */
[----:B------:R0:W-:Y:S01]  /*13b0*/  STL [R21], R10 ;  /* 0x0000000a15007387 */ /* 0x0001e20000100800 */
[----:B------:R-:W-:Y:S01]  /*13c0*/  FFMA R7, R22, R10, R7 ;  /* 0x0000000a16077223 */ /* 0x000fe20000000007 */
[----:B------:R-:W-:-:S03]  /*13d0*/  IADD3 R20, PT, PT, R20, 0x2, RZ ;  /* 0x0000000214147810 */ /* 0x000fc60007ffe0ff */
[----:B------:R-:W-:-:S07]  /*13e0*/  FFMA R7, R26, R28, R7 ;  /* 0x0000001c1a077223 */ /* 0x000fce0000000007 */
.L_x_27:
[----:B------:R-:W-:Y:S05]  /*13f0*/  @P0 BRA `(.L_x_26) ;  /* 0x0000000000a80947 */ /* 0x000fea0003800000 */
[----:B------:R-:W1:Y:S01]  /*1400*/  LDCU.128 UR8, c[0x0][0x390] ;  /* 0x00007200ff0877ac */ /* 0x000e620008000c00 */
[----:B0-----:R-:W-:Y:S02]  /*1410*/  IADD3 R9, P0, PT, R3, R20, RZ ;  /* 0x0000001403097210 */ /* 0x001fe40007f1e0ff */
[----:B------:R-:W-:-:S04]  /*1420*/  SHF.R.S32.HI R10, RZ, 0x1f, R3 ;  /* 0x0000001fff0a7819 */ /* 0x000fc80000011403 */
[----:B------:R-:W-:Y:S02]  /*1430*/  IADD3.X R10, PT, PT, RZ, R10, RZ, P0, !PT ;  /* 0x0000000aff0a7210 */ /* 0x000fe400007fe4ff */
[----:B-1----:R-:W-:-:S04]  /*1440*/  LEA R8, P1, R9, UR8, 0x2 ;  /* 0x0000000809087c11 */ /* 0x002fc8000f8210ff */
[----:B------:R-:W-:Y:S01]  /*1450*/  LEA.HI.X R9, R9, UR9, R10, 0x2, P1 ;  /* 0x0000000909097c11 */ /* 0x000fe200088f140a */
[----:B------:R-:W-:Y:S01]  /*1460*/  IMAD R23, R2, UR4, RZ ;  /* 0x0000000402177c24 */ /* 0x000fe2000f8e02ff */
[----:B------:R-:W0:Y:S03]  /*1470*/  LDCU.64 UR8, c[0x0][0x3a0] ;  /* 0x00007400ff0877ac */ /* 0x000e260008000a00 */
[----:B------:R0:W2:Y:S01]  /*1480*/  LDG.E.CONSTANT R21, desc[UR6][R8.64] ;  /* 0x0000000608157981 */ /* 0x0000a2000c1e9900 */
[----:B------:R-:W-:Y:S02]  /*1490*/  IADD3 R23, P1, PT, R23, R4, RZ ;  /* 0x0000000417177210 */ /* 0x000fe40007f3e0ff */
[----:B------:R-:W-:Y:S02]  /*14a0*/  SHF.R.S32.HI R2, RZ, 0x1f, R4 ;  /* 0x0000001fff027819 */ /* 0x000fe40000011404 */
[----:B------:R-:W-:-:S02]  /*14b0*/  IADD3 R23, P0, PT, R20, R23, RZ ;  /* 0x0000001714177210 */ /* 0x000fc40007f1e0ff */
[----:B------:R-:W-:Y:S02]  /*14c0*/  IADD3.X R2, PT, PT, RZ, R2, RZ, P1, !PT ;  /* 0x00000002ff027210 */ /* 0x000fe40000ffe4ff */
[C---:B------:R-:W-:Y:S02]  /*14d0*/  SHF.L.U32 R22, R23.reuse, 0x2, RZ ;  /* 0x0000000217167819 */ /* 0x040fe400000006ff */
[----:B------:R-:W-:Y:S02]  /*14e0*/  IADD3.X R2, PT, PT, RZ, R2, RZ, P0, !PT ;  /* 0x00000002ff027210 */ /* 0x000fe400007fe4ff */
[----:B------:R-:W-:Y:S02]  /*14f0*/  IADD3 R10, P0, PT, R22, UR10, RZ ;  /* 0x0000000a160a7c10 */ /* 0x000fe4000ff1e0ff */
[----:B------:R-:W-:Y:S02]  /*1500*/  SHF.L.U64.HI R23, R23, 0x2, R2 ;  /* 0x0000000217177819 */ /* 0x000fe40000010202 */
[----:B------:R-:W-:-:S02]  /*1510*/  LEA R2, R20, R1, 0x2 ;  /* 0x0000000114027211 */ /* 0x000fc400078e10ff */
[----:B------:R-:W-:-:S03]  /*1520*/  IADD3.X R11, PT, PT, R23, UR11, RZ, P0, !PT ;  /* 0x0000000b170b7c10 */ /* 0x000fc600087fe4ff */
[----:B------:R-:W3:Y:S04]  /*1530*/  LDL R24, [R2] ;  /* 0x0000000002187983 */ /* 0x000ee80000100800 */
[----:B------:R1:W4:Y:S01]  /*1540*/  LDG.E.CONSTANT R11, desc[UR6][R10.64] ;  /* 0x000000060a0b7981 */ /* 0x000322000c1e9900 */
[----:B0-----:R-:W-:-:S04]  /*1550*/  IADD3 R8, P0, PT, R22, UR8, RZ ;  /* 0x0000000816087c10 */ /* 0x001fc8000ff1e0ff */
[----:B------:R-:W-:-:S05]  /*1560*/  IADD3.X R9, PT, PT, R23, UR9, RZ, P0, !PT ;  /* 0x0000000917097c10 */ /* 0x000fca00087fe4ff */
[----:B------:R0:W3:Y:S01]  /*1570*/  LDG.E.CONSTANT R8, desc[UR6][R8.64] ;  /* 0x0000000608087981 */ /* 0x0000e2000c1e9900 */
[----:B------:R-:W-:Y:S01]  /*1580*/  HFMA2 R22, -RZ, RZ, 0.96630859375, -0.0022525787353515625 ;  /* 0x3bbb989dff167431 */ /* 0x000fe200000001ff */
[----:B------:R-:W-:Y:S01]  /*1590*/  MOV R23, 0x437c0000 ;  /* 0x437c000000177802 */ /* 0x000fe20000000f00 */
[----:B--2--5:R-:W-:-:S04]  /*15a0*/  FMUL R21, R6, R21 ;  /* 0x0000001506157220 */ /* 0x024fc80000400000 */
[----:B------:R-:W-:-:S04]  /*15b0*/  FFMA.SAT R22, R21, R22, 0.5 ;  /* 0x3f00000015167423 */ /* 0x000fc80000002016 */
[----:B------:R-:W-:-:S04]  /*15c0*/  FFMA.RM R22, R22, R23, 12582913 ;  /* 0x4b40000116167423 */ /* 0x000fc80000004017 */
[----:B-1----:R-:W-:-:S04]  /*15d0*/  FADD R10, R22, -12583039 ;  /* 0xcb40007f160a7421 */ /* 0x002fc80000000000 */
[----:B------:R-:W-:-:S04]  /*15e0*/  FFMA R10, R21, 1.4426950216293334961, -R10 ;  /* 0x3fb8aa3b150a7823 */ /* 0x000fc8000000080a */
[----:B------:R-:W-:-:S04]  /*15f0*/  FFMA R10, R21, 1.925963033500011079e-08, R10 ;  /* 0x32a57060150a7823 */ /* 0x000fc8000000000a */
[----:B------:R-:W1:Y:S01]  /*1600*/  MUFU.EX2 R21, R10 ;  /* 0x0000000a00157308 */ /* 0x000e620000000800 */
[----:B------:R-:W-:Y:S01]  /*1610*/  SHF.L.U32 R22, R22, 0x17, RZ ;  /* 0x0000001716167819 */ /* 0x000fe200000006ff */
[----:B----4-:R-:W-:-:S04]  /*1620*/  FMUL R6, R6, R11 ;  /* 0x0000000b06067220 */ /* 0x010fc80000400000 */
[----:B-1----:R-:W-:-:S04]  /*1630*/  FMUL R21, R22, R21 ;  /* 0x0000001516157220 */ /* 0x002fc80000400000 */
[----:B---3--:R-:W-:Y:S01]  /*1640*/  FMUL R24, R21, R24 ;  /* 0x0000001815187220 */ /* 0x008fe20000400000 */
[----:B------:R-:W-:-:S04]  /*1650*/  IMAD.WIDE.U32 R20, R20, 0x4, R12 ;  /* 0x0000000414147825 */ /* 0x000fc800078e000c */
[----:B0-----:R-:W-:-:S05]  /*1660*/  FFMA R9, R5, R6, R24 ;  /* 0x0000000605097223 */ /* 0x001fca0000000018 */
[----:B------:R1:W-:Y:S04]  /*1670*/  STG.E desc[UR6][R20.64], R9 ;  /* 0x0000000914007986 */ /* 0x0003e8000c101906 */
[----:B------:R1:W-:Y:S01]  /*1680*/  STL [R2], R9 ;  /* 0x0000000902007387 */ /* 0x0003e20000100800 */
[----:B------:R-:W-:-:S07]  /*1690*/  FFMA R7, R8, R9, R7 ;  /* 0x0000000908077223 */ /* 0x000fce0000000007 */
.L_x_26:
[----:B-1----:R-:W1:Y:S01]  /*16a0*/  LDC R2, c[0x0][0x3c4] ;  /* 0x0000f100ff027b82 */ /* 0x002e620000000800 */
[----:B------:R-:W2:Y:S01]  /*16b0*/  LDCU UR5, c[0x0][0x3cc] ;  /* 0x00007980ff0577ac */ /* 0x000ea20008000800 */
[----:B0----5:R-:W-:Y:S01]  /*16c0*/  FFMA R9, R0, R5, R7 ;  /* 0x0000000500097223 */ /* 0x021fe20000000007 */
[----:B------:R-:W-:-:S04]  /*16d0*/  UIADD3 UR4, UPT, UPT, UR4, 0x1, URZ ;  /* 0x0000000104047890 */ /* 0x000fc8000fffe0ff */
[----:B------:R0:W-:Y:S01]  /*16e0*/  STG.E desc[UR6][R16.64], R9 ;  /* 0x0000000910007986 */ /* 0x0001e2000c101906 */
[----:B------:R-:W2:Y:S01]  /*16f0*/  LDC R11, c[0x0][0x3c8] ;  /* 0x0000f200ff0b7b82 */ /* 0x000ea20000000800 */
[----:B-1----:R-:W-:Y:S01]  /*1700*/  ISETP.NE.AND P0, PT, R2, UR4, PT ;  /* 0x0000000402007c0c */ /* 0x002fe2000bf05270 */
[C---:B--2---:R-:W-:Y:S02]  /*1710*/  IMAD R5, R11.reuse, UR5, RZ ;  /* 0x000000050b057c24 */ /* 0x044fe4000f8e02ff */
[----:B------:R-:W-:-:S04]  /*1720*/  IMAD.WIDE R18, R11, 0x4, R18 ;  /* 0x000000040b127825 */ /* 0x000fc800078e0212 */
[----:B------:R-:W-:-:S04]  /*1730*/  IMAD.WIDE R14, R11, 0x4, R14 ;  /* 0x000000040b0e7825 */ /* 0x000fc800078e020e */
[----:B------:R-:W-:-:S04]  /*1740*/  IMAD.WIDE R6, R11, 0x4, R16 ;  /* 0x000000040b067825 */ /* 0x000fc800078e0210 */
[----:B------:R-:W-:Y:S01]  /*1750*/  IMAD.WIDE R12, R5, 0x4, R12 ;  /* 0x00000004050c7825 */ /* 0x000fe200078e020c */
[----:B0-----:R-:W-:Y:S06]  /*1760*/  @!P0 EXIT ;  /* 0x000000000000894d */ /* 0x001fec0003800000 */
[----:B------:R-:W-:Y:S02]  /*1770*/  MOV R16, R6 ;  /* 0x0000000600107202 */ /* 0x000fe40000000f00 */
[----:B------:R-:W-:Y:S01]  /*1780*/  MOV R17, R7 ;  /* 0x0000000700117202 */ /* 0x000fe20000000f00 */
[----:B------:R-:W-:Y:S06]  /*1790*/  BRA `(.L_x_28) ;  /* 0xfffffff0000c7947 */ /* 0x000fec000383ffff */
.L_x_23:
[C---:B------:R-:W-:Y:S02]  /*17a0*/  ISETP.GE.U32.AND P0, PT, R4.reuse, 0x10, PT ;  /* 0x000000100400780c */ /* 0x040fe40003f06070 */
[----:B------:R-:W-:-:S04]  /*17b0*/  LOP3.LUT R10, R4, 0xf, RZ, 0xc0, !PT ;  /* 0x0000000f040a7812 */ /* 0x000fc800078ec0ff */
[----:B------:R-:W-:-:S07]  /*17c0*/  ISETP.NE.AND P1, PT, R10, RZ, PT ;  /* 0x000000ff0a00720c */ /* 0x000fce0003f25270 */
[----:B------:R-:W-:Y:S06]  /*17d0*/  @!P0 BRA `(.L_x_29) ;  /* 0x0000000400548947 */ /* 0x000fec0003800000 */
[----:B------:R-:W-:Y:S01]  /*17e0*/  LOP3.LUT R8, R4, 0x7ffffff0, RZ, 0xc0, !PT ;  /* 0x7ffffff004087812 */ /* 0x000fe200078ec0ff */
[----:B------:R-:W-:-:S06]  /*17f0*/  UMOV UR4, URZ ;  /* 0x000000ff00047c82 */ /* 0x000fcc0008000000 */
.L_x_30:
[C---:B------:R-:W-:Y:S02]  /*1800*/  IMAD.WIDE R26, R6.reuse, 0x4, R18 ;  /* 0x00000004061a7825 */ /* 0x040fe400078e0212 */
[----:B------:R-:W2:Y:S02]  /*1810*/  LDG.E.CONSTANT R18, desc[UR6][R18.64] ;  /* 0x0000000612127981 */ /* 0x000ea4000c1e9900 */
[C---:B-1----:R-:W-:Y:S02]  /*1820*/  IMAD.WIDE R20, R6.reuse, 0x4, R26 ;  /* 0x0000000406147825 */ /* 0x042fe400078e021a */
[----:B------:R-:W3:Y:S02]  /*1830*/  LDG.E.CONSTANT R27, desc[UR6][R26.64] ;  /* 0x000000061a1b7981 */ /* 0x000ee4000c1e9900 */
[C---:B------:R-:W-:Y:S02]  /*1840*/  IMAD.WIDE R14, R6.reuse, 0x4, R20 ;  /* 0x00000004060e7825 */ /* 0x040fe400078e0214 */
[----:B------:R-:W4:Y:S02]  /*1850*/  LDG.E.CONSTANT R20, desc[UR6][R20.64] ;  /* 0x0000000614147981 */ /* 0x000f24000c1e9900 */
[----:B------:R-:W-:-:S02]  /*1860*/  IMAD.WIDE R36, R6, 0x4, R14 ;  /* 0x0000000406247825 */ /* 0x000fc400078e020e */
[----:B------:R-:W4:Y:S02]  /*1870*/  LDG.E.CONSTANT R14, desc[UR6][R14.64] ;  /* 0x000000060e0e7981 */ /* 0x000f24000c1e9900 */
[C---:B------:R-:W-:Y:S02]  /*1880*/  IMAD.WIDE R2, R6.reuse, 0x4, R36 ;  /* 0x0000000406027825 */ /* 0x040fe400078e0224 */
[----:B------:R-:W4:Y:S02]  /*1890*/  LDG.E.CONSTANT R37, desc[UR6][R36.64] ;  /* 0x0000000624257981 */ /* 0x000f24000c1e9900 */
[C---:B------:R-:W-:Y:S02]  /*18a0*/  IMAD.WIDE R24, R6.reuse, 0x4, R2 ;  /* 0x0000000406187825 */ /* 0x040fe400078e0202 */
[----:B------:R-:W4:Y:S02]  /*18b0*/  LDG.E.CONSTANT R2, desc[UR6][R2.64] ;  /* 0x0000000602027981 */ /* 0x000f24000c1e9900 */
[----:B------:R-:W-:-:S02]  /*18c0*/  IMAD.WIDE R32, R6, 0x4, R24 ;  /* 0x0000000406207825 */ /* 0x000fc400078e0218 */
[----:B------:R0:W4:Y:S04]  /*18d0*/  LDG.E.CONSTANT R21, desc[UR6][R24.64] ;  /* 0x0000000618157981 */ /* 0x000128000c1e9900 */
[----:B------:R1:W4:Y:S01]  /*18e0*/  LDG.E.CONSTANT R19, desc[UR6][R32.64] ;  /* 0x0000000620137981 */ /* 0x000322000c1e9900 */
[----:B------:R-:W-:-:S05]  /*18f0*/  IMAD.WIDE R30, R6, 0x4, R32 ;  /* 0x00000004061e7825 */ /* 0x000fca00078e0220 */
[----:B------:R-:W4:Y:S01]  /*1900*/  LDG.E.CONSTANT R9, desc[UR6][R30.64] ;  /* 0x000000061e097981 */ /* 0x000f22000c1e9900 */
[----:B------:R-:W-:-:S05]  /*1910*/  IMAD.WIDE R34, R6, 0x4, R30 ;  /* 0x0000000406227825 */ /* 0x000fca00078e021e */
[----:B------:R-:W4:Y:S01]  /*1920*/  LDG.E.CONSTANT R15, desc[UR6][R34.64] ;  /* 0x00000006220f7981 */ /* 0x000f22000c1e9900 */
[----:B------:R-:W-:-:S04]  /*1930*/  IMAD.WIDE R12, R6, 0x4, R34 ;  /* 0x00000004060c7825 */ /* 0x000fc800078e0222 */
[C---:B------:R-:W-:Y:S02]  /*1940*/  IMAD.WIDE R22, R6.reuse, 0x4, R12 ;  /* 0x0000000406167825 */ /* 0x040fe400078e020c */
[----:B------:R-:W4:Y:S02]  /*1950*/  LDG.E.CONSTANT R13, desc[UR6][R12.64] ;  /* 0x000000060c0d7981 */ /* 0x000f24000c1e9900 */
[----:B------:R-:W-:-:S05]  /*1960*/  IMAD.WIDE R28, R6, 0x4, R22 ;  /* 0x00000004061c7825 */ /* 0x000fca00078e0216 */
[----:B------:R-:W4:Y:S01]  /*1970*/  LDG.E.CONSTANT R11, desc[UR6][R28.64] ;  /* 0x000000061c0b7981 */ /* 0x000f22000c1e9900 */
[----:B0-----:R-:W-:-:S03]  /*1980*/  IMAD.WIDE R24, R6, 0x4, R28 ;  /* 0x0000000406187825 */ /* 0x001fc600078e021c */
[----:B------:R0:W4:Y:S01]  /*1990*/  LDG.E.CONSTANT R12, desc[UR6][R22.64] ;  /* 0x00000006160c7981 */ /* 0x000122000c1e9900 */
[----:B-1----:R-:W-:-:S03]  /*19a0*/  IMAD.WIDE R32, R6, 0x4, R24 ;  /* 0x0000000406207825 */ /* 0x002fc600078e0218 */
[----:B------:R1:W4:Y:S04]  /*19b0*/  LDG.E.CONSTANT R3, desc[UR6][R24.64] ;  /* 0x0000000618037981 */ /* 0x000328000c1e9900 */
[----:B------:R4:W4:Y:S01]  /*19c0*/  LDG.E.CONSTANT R7, desc[UR6][R32.64] ;  /* 0x0000000620077981 */ /* 0x000922000c1e9900 */
[----:B0-----:R-:W-:-:S05]  /*19d0*/  IMAD.WIDE R22, R6, 0x4, R32 ;  /* 0x0000000406167825 */ /* 0x001fca00078e0220 */
[----:B------:R-:W4:Y:S01]  /*19e0*/  LDG.E.CONSTANT R5, desc[UR6][R22.64] ;  /* 0x0000000616057981 */ /* 0x000f22000c1e9900 */
[----:B------:R-:W-:-:S04]  /*19f0*/  IMAD.WIDE R30, R6, 0x4, R16 ;  /* 0x00000004061e7825 */ /* 0x000fc800078e0210 */
[----:B------:R-:W-:-:S04]  /*1a00*/  IMAD.WIDE R28, R6, 0x4, R30 ;  /* 0x00000004061c7825 */ /* 0x000fc800078e021e */
[----:B------:R-:W-:-:S04]  /*1a10*/  IMAD.WIDE R34, R6, 0x4, R28 ;  /* 0x0000000406227825 */ /* 0x000fc800078e021c */
[----:B-1----:R-:W-:Y:S01]  /*1a20*/  IMAD.WIDE R24, R6, 0x4, R34 ;  /* 0x0000000406187825 */ /* 0x002fe200078e0222 */
[----:B------:R-:W-:-:S06]  /*1a30*/  UIADD3 UR4, UPT, UPT, UR4, 0x10, URZ ;  /* 0x0000001004047890 */ /* 0x000fcc000fffe0ff */
[----:B------:R-:W-:Y:S01]  /*1a40*/  ISETP.NE.AND P0, PT, R8, UR4, PT ;  /* 0x0000000408007c0c */ /* 0x000fe2000bf05270 */
[----:B--2--5:R-:W-:-:S05]  /*1a50*/  FFMA R18, R0, R18, RZ ;  /* 0x0000001200127223 */ /* 0x024fca00000000ff */
[----:B------:R3:W-:Y:S02]  /*1a60*/  STG.E desc[UR6][R16.64], R18 ;  /* 0x0000001210007986 */ /* 0x0007e4000c101906 */
[----:B---3--:R-:W-:Y:S01]  /*1a70*/  FFMA R18, R0, R27, RZ ;  /* 0x0000001b00127223 */ /* 0x008fe200000000ff */
[----:B------:R-:W-:-:S04]  /*1a80*/  IMAD.WIDE R26, R6, 0x4, R24 ;  /* 0x00000004061a7825 */ /* 0x000fc800078e0218 */
[----:B------:R0:W-:Y:S01]  /*1a90*/  STG.E desc[UR6][R30.64], R18 ;  /* 0x000000121e007986 */ /* 0x0001e2000c101906 */
[----:B----4-:R-:W-:Y:S01]  /*1aa0*/  FFMA R20, R0, R20, RZ ;  /* 0x0000001400147223 */ /* 0x010fe200000000ff */
[----:B0-----:R-:W-:-:S04]  /*1ab0*/  IMAD.WIDE R30, R6, 0x4, R26 ;  /* 0x00000004061e7825 */ /* 0x001fc800078e021a */
[----:B------:R0:W-:Y:S01]  /*1ac0*/  STG.E desc[UR6][R28.64], R20 ;  /* 0x000000141c007986 */ /* 0x0001e2000c101906 */
[----:B------:R-:W-:-:S04]  /*1ad0*/  IMAD.WIDE R32, R6, 0x4, R30 ;  /* 0x0000000406207825 */ /* 0x000fc800078e021e */
[----:B------:R-:W-:Y:S01]  /*1ae0*/  FFMA R14, R0, R14, RZ ;  /* 0x0000000e000e7223 */ /* 0x000fe200000000ff */
[----:B0-----:R-:W-:-:S04]  /*1af0*/  IMAD.WIDE R28, R6, 0x4, R32 ;  /* 0x00000004061c7825 */ /* 0x001fc800078e0220 */
[----:B------:R0:W-:Y:S01]  /*1b00*/  STG.E desc[UR6][R34.64], R14 ;  /* 0x0000000e22007986 */ /* 0x0001e2000c101906 */
[----:B------:R-:W-:-:S04]  /*1b10*/  IMAD.WIDE R16, R6, 0x4, R28 ;  /* 0x0000000406107825 */ /* 0x000fc800078e021c */
[----:B0-----:R-:W-:Y:S01]  /*1b20*/  FFMA R14, R0, R37, RZ ;  /* 0x00000025000e7223 */ /* 0x001fe200000000ff */
[----:B------:R-:W-:-:S04]  /*1b30*/  IMAD.WIDE R36, R6, 0x4, R16 ;  /* 0x0000000406247825 */ /* 0x000fc800078e0210 */
[----:B------:R0:W-:Y:S01]  /*1b40*/  STG.E desc[UR6][R24.64], R14 ;  /* 0x0000000e18007986 */ /* 0x0001e2000c101906 */
[----:B------:R-:W-:Y:S01]  /*1b50*/  FFMA R18, R0, R21, RZ ;  /* 0x0000001500127223 */ /* 0x000fe200000000ff */
[----:B0-----:R-:W-:-:S04]  /*1b60*/  IMAD.WIDE R24, R6, 0x4, R36 ;  /* 0x0000000406187825 */ /* 0x001fc800078e0224 */
[----:B------:R-:W-:Y:S01]  /*1b70*/  FFMA R2, R0, R2, RZ ;  /* 0x0000000200027223 */ /* 0x000fe200000000ff */
[----:B------:R-:W-:-:S04]  /*1b80*/  IMAD.WIDE R20, R6, 0x4, R24 ;  /* 0x0000000406147825 */ /* 0x000fc800078e0218 */
[----:B------:R-:W-:Y:S01]  /*1b90*/  FFMA R19, R0, R19, RZ ;  /* 0x0000001300137223 */ /* 0x000fe200000000ff */
[----:B------:R0:W-:Y:S01]  /*1ba0*/  STG.E desc[UR6][R26.64], R2 ;  /* 0x000000021a007986 */ /* 0x0001e2000c101906 */
[----:B------:R-:W-:-:S04]  /*1bb0*/  IMAD.WIDE R34, R6, 0x4, R20 ;  /* 0x0000000406227825 */ /* 0x000fc800078e0214 */
[C---:B------:R-:W-:Y:S01]  /*1bc0*/  FFMA R9, R0.reuse, R9, RZ ;  /* 0x0000000900097223 */ /* 0x040fe200000000ff */
[C---:B------:R-:W-:Y:S01]  /*1bd0*/  FFMA R13, R0.reuse, R13, RZ ;  /* 0x0000000d000d7223 */ /* 0x040fe200000000ff */
[----:B------:R1:W-:Y:S01]  /*1be0*/  STG.E desc[UR6][R30.64], R18 ;  /* 0x000000121e007986 */ /* 0x0003e2000c101906 */
[C---:B------:R-:W-:Y:S01]  /*1bf0*/  FFMA R11, R0.reuse, R11, RZ ;  /* 0x0000000b000b7223 */ /* 0x040fe200000000ff */
[----:B0-----:R-:W-:Y:S01]  /*1c00*/  FFMA R27, R0, R15, RZ ;  /* 0x0000000f001b7223 */ /* 0x001fe200000000ff */
[----:B------:R-:W-:Y:S01]  /*1c10*/  IMAD.WIDE R14, R6, 0x4, R34 ;  /* 0x00000004060e7825 */ /* 0x000fe200078e0222 */
[----:B------:R-:W-:Y:S03]  /*1c20*/  STG.E desc[UR6][R32.64], R19 ;  /* 0x0000001320007986 */ /* 0x000fe6000c101906 */
[C---:B------:R-:W-:Y:S01]  /*1c30*/  FFMA R3, R0.reuse, R3, RZ ;  /* 0x0000000300037223 */ /* 0x040fe200000000ff */
[C---:B------:R-:W-:Y:S01]  /*1c40*/  FFMA R7, R0.reuse, R7, RZ ;  /* 0x0000000700077223 */ /* 0x040fe200000000ff */
[----:B------:R-:W-:Y:S01]  /*1c50*/  STG.E desc[UR6][R28.64], R9 ;  /* 0x000000091c007986 */ /* 0x000fe2000c101906 */
[C---:B-1----:R-:W-:Y:S01]  /*1c60*/  FFMA R31, R0.reuse, R12, RZ ;  /* 0x0000000c001f7223 */ /* 0x042fe200000000ff */
[----:B------:R-:W-:-:S02]  /*1c70*/  FFMA R5, R0, R5, RZ ;  /* 0x0000000500057223 */ /* 0x000fc400000000ff */
[----:B------:R-:W-:Y:S04]  /*1c80*/  STG.E desc[UR6][R16.64], R27 ;  /* 0x0000001b10007986 */ /* 0x000fe8000c101906 */
[----:B------:R0:W-:Y:S04]  /*1c90*/  STG.E desc[UR6][R36.64], R13 ;  /* 0x0000000d24007986 */ /* 0x0001e8000c101906 */
[----:B------:R1:W-:Y:S04]  /*1ca0*/  STG.E desc[UR6][R24.64], R31 ;  /* 0x0000001f18007986 */ /* 0x0003e8000c101906 */
[----:B------:R1:W-:Y:S01]  /*1cb0*/  STG.E desc[UR6][R20.64], R11 ;  /* 0x0000000b14007986 */ /* 0x0003e2000c101906 */
[----:B0-----:R-:W-:-:S03]  /*1cc0*/  IMAD.WIDE R12, R6, 0x4, R14 ;  /* 0x00000004060c7825 */ /* 0x001fc600078e020e */
[----:B------:R1:W-:Y:S04]  /*1cd0*/  STG.E desc[UR6][R34.64], R3 ;  /* 0x0000000322007986 */ /* 0x0003e8000c101906 */
[----:B------:R1:W-:Y:S01]  /*1ce0*/  STG.E desc[UR6][R14.64], R7 ;  /* 0x000000070e007986 */ /* 0x0003e2000c101906 */
[----:B------:R-:W-:-:S03]  /*1cf0*/  IMAD.WIDE R18, R6, 0x4, R22 ;  /* 0x0000000406127825 */ /* 0x000fc600078e0216 */
[----:B------:R1:W-:Y:S01]  /*1d00*/  STG.E desc[UR6][R12.64], R5 ;  /* 0x000000050c007986 */ /* 0x0003e2000c101906 */
[----:B------:R-:W-:Y:S01]  /*1d10*/  IMAD.WIDE R16, R6, 0x4, R12 ;  /* 0x0000000406107825 */ /* 0x000fe200078e020c */
[----:B------:R-:W-:Y:S06]  /*1d20*/  @P0 BRA `(.L_x_30) ;  /* 0xfffffff800b40947 */ /* 0x000fec000383ffff */
.L_x_29:
[----:B------:R-:W-:Y:S05]  /*1d30*/  @!P1 EXIT ;  /* 0x000000000000994d */ /* 0x000fea0003800000 */
[----:B------:R-:W-:Y:S02]  /*1d40*/  ISETP.GE.U32.AND P0, PT, R10, 0x8, PT ;  /* 0x000000080a00780c */ /* 0x000fe40003f06070 */
[----:B------:R-:W-:-:S04]  /*1d50*/  LOP3.LUT R8, R4, 0x7, RZ, 0xc0, !PT ;  /* 0x0000000704087812 */ /* 0x000fc800078ec0ff */
[----:B------:R-:W-:-:S07]  /*1d60*/  ISETP.NE.AND P1, PT, R8, RZ, PT ;  /* 0x000000ff0800720c */ /* 0x000fce0003f25270 */
[----:B------:R-:W-:Y:S06]  /*1d70*/  @!P0 BRA `(.L_x_31) ;  /* 0x0000000000a08947 */ /* 0x000fec0003800000 */
[C---:B-1----:R-:W-:Y:S01]  /*1d80*/  IMAD.WIDE R2, R6.reuse, 0x4, R18 ;  /* 0x0000000406027825 */ /* 0x042fe200078e0212 */
[----:B------:R0:W2:Y:S03]  /*1d90*/  LDG.E.CONSTANT R29, desc[UR6][R18.64] ;  /* 0x00000006121d7981 */ /* 0x0000a6000c1e9900 */
[C---:B------:R-:W-:Y:S02]  /*1da0*/  IMAD.WIDE R22, R6.reuse, 0x4, R2 ;  /* 0x0000000406167825 */ /* 0x040fe400078e0202 */
[----:B------:R-:W3:Y:S02]  /*1db0*/  LDG.E.CONSTANT R3, desc[UR6][R2.64] ;  /* 0x0000000602037981 */ /* 0x000ee4000c1e9900 */
[C---:B------:R-:W-:Y:S02]  /*1dc0*/  IMAD.WIDE R30, R6.reuse, 0x4, R22 ;  /* 0x00000004061e7825 */ /* 0x040fe400078e0216 */
[----:B------:R1:W4:Y:S02]  /*1dd0*/  LDG.E.CONSTANT R5, desc[UR6][R22.64] ;  /* 0x0000000616057981 */ /* 0x000324000c1e9900 */
[----:B------:R-:W-:-:S02]  /*1de0*/  IMAD.WIDE R32, R6, 0x4, R30 ;  /* 0x0000000406207825 */ /* 0x000fc400078e021e */
[----:B------:R2:W4:Y:S02]  /*1df0*/  LDG.E.CONSTANT R30, desc[UR6][R30.64] ;  /* 0x000000061e1e7981 */ /* 0x000524000c1e9900 */
[C---:B------:R-:W-:Y:S02]  /*1e00*/  IMAD.WIDE R34, R6.reuse, 0x4, R32 ;  /* 0x0000000406227825 */ /* 0x040fe400078e0220 */
[----:B------:R4:W4:Y:S04]  /*1e10*/  LDG.E.CONSTANT R7, desc[UR6][R32.64] ;  /* 0x0000000620077981 */ /* 0x000928000c1e9900 */
[----:B------:R-:W4:Y:S01]  /*1e20*/  LDG.E.CONSTANT R9, desc[UR6][R34.64] ;  /* 0x0000000622097981 */ /* 0x000f22000c1e9900 */
[----:B------:R-:W-:-:S04]  /*1e30*/  IMAD.WIDE R10, R6, 0x4, R34 ;  /* 0x00000004060a7825 */ /* 0x000fc800078e0222 */
[C---:B------:R-:W-:Y:S02]  /*1e40*/  IMAD.WIDE R14, R6.reuse, 0x4, R10 ;  /* 0x00000004060e7825 */ /* 0x040fe400078e020a */
[----:B------:R-:W4:Y:S04]  /*1e50*/  LDG.E.CONSTANT R11, desc[UR6][R10.64] ;  /* 0x000000060a0b7981 */ /* 0x000f28000c1e9900 */
[----:B------:R-:W4:Y:S01]  /*1e60*/  LDG.E.CONSTANT R13, desc[UR6][R14.64] ;  /* 0x000000060e0d7981 */ /* 0x000f22000c1e9900 */
[----:B------:R-:W-:-:S04]  /*1e70*/  IMAD.WIDE R26, R6, 0x4, R16 ;  /* 0x00000004061a7825 */ /* 0x000fc800078e0210 */
[----:B0-----:R-:W-:-:S04]  /*1e80*/  IMAD.WIDE R18, R6, 0x4, R26 ;  /* 0x0000000406127825 */ /* 0x001fc800078e021a */
[----:B------:R-:W-:-:S04]  /*1e90*/  IMAD.WIDE R20, R6, 0x4, R18 ;  /* 0x0000000406147825 */ /* 0x000fc800078e0212 */
[----:B------:R-:W-:-:S04]  /*1ea0*/  IMAD.WIDE R24, R6, 0x4, R20 ;  /* 0x0000000406187825 */ /* 0x000fc800078e0214 */
[----:B-1----:R-:W-:-:S04]  /*1eb0*/  IMAD.WIDE R22, R6, 0x4, R24 ;  /* 0x0000000406167825 */ /* 0x002fc800078e0218 */
[C---:B--2--5:R-:W-:Y:S01]  /*1ec0*/  FFMA R31, R0.reuse, R29, RZ ;  /* 0x0000001d001f7223 */ /* 0x064fe200000000ff */
[----:B---3--:R-:W-:Y:S01]  /*1ed0*/  FFMA R37, R0, R3, RZ ;  /* 0x0000000300257223 */ /* 0x008fe200000000ff */
[----:B------:R-:W-:-:S03]  /*1ee0*/  IMAD.WIDE R2, R6, 0x4, R22 ;  /* 0x0000000406027825 */ /* 0x000fc600078e0216 */
[----:B------:R-:W-:Y:S01]  /*1ef0*/  STG.E desc[UR6][R16.64], R31 ;  /* 0x0000001f10007986 */ /* 0x000fe2000c101906 */
[----:B----4-:R-:W-:-:S03]  /*1f00*/  FFMA R5, R0, R5, RZ ;  /* 0x0000000500057223 */ /* 0x010fc600000000ff */
[----:B------:R-:W-:Y:S01]  /*1f10*/  STG.E desc[UR6][R26.64], R37 ;  /* 0x000000251a007986 */ /* 0x000fe2000c101906 */
[----:B------:R-:W-:-:S04]  /*1f20*/  IMAD.WIDE R28, R6, 0x4, R2 ;  /* 0x00000004061c7825 */ /* 0x000fc800078e0202 */
[C---:B------:R-:W-:Y:S01]  /*1f30*/  FFMA R33, R0.reuse, R30, RZ ;  /* 0x0000001e00217223 */ /* 0x040fe200000000ff */
[----:B------:R0:W-:Y:S01]  /*1f40*/  STG.E desc[UR6][R18.64], R5 ;  /* 0x0000000512007986 */ /* 0x0001e2000c101906 */
[----:B------:R-:W-:-:S03]  /*1f50*/  FFMA R7, R0, R7, RZ ;  /* 0x0000000700077223 */ /* 0x000fc600000000ff */
[----:B------:R2:W-:Y:S01]  /*1f60*/  STG.E desc[UR6][R20.64], R33 ;  /* 0x0000002114007986 */ /* 0x0005e2000c101906 */
[----:B------:R-:W-:-:S03]  /*1f70*/  FFMA R9, R0, R9, RZ ;  /* 0x0000000900097223 */ /* 0x000fc600000000ff */
[----:B------:R2:W-:Y:S04]  /*1f80*/  STG.E desc[UR6][R24.64], R7 ;  /* 0x0000000718007986 */ /* 0x0005e8000c101906 */
[----:B------:R2:W-:Y:S01]  /*1f90*/  STG.E desc[UR6][R22.64], R9 ;  /* 0x0000000916007986 */ /* 0x0005e2000c101906 */
[C---:B------:R-:W-:Y:S01]  /*1fa0*/  FFMA R11, R0.reuse, R11, RZ ;  /* 0x0000000b000b7223 */ /* 0x040fe200000000ff */
[----:B------:R-:W-:-:S04]  /*1fb0*/  FFMA R13, R0, R13, RZ ;  /* 0x0000000d000d7223 */ /* 0x000fc800000000ff */
[----:B------:R2:W-:Y:S04]  /*1fc0*/  STG.E desc[UR6][R2.64], R11 ;  /* 0x0000000b02007986 */ /* 0x0005e8000c101906 */
[----:B------:R2:W-:Y:S01]  /*1fd0*/  STG.E desc[UR6][R28.64], R13 ;  /* 0x0000000d1c007986 */ /* 0x0005e2000c101906 */
[----:B0-----:R-:W-:-:S04]  /*1fe0*/  IMAD.WIDE R18, R6, 0x4, R14 ;  /* 0x0000000406127825 */ /* 0x001fc800078e020e */
[----:B------:R-:W-:-:S07]  /*1ff0*/  IMAD.WIDE R16, R6, 0x4, R28 ;  /* 0x0000000406107825 */ /* 0x000fce00078e021c */
.L_x_31:
[----:B------:R-:W-:Y:S05]  /*2000*/  @!P1 EXIT ;  /* 0x000000000000994d */ /* 0x000fea0003800000 */
[----:B------:R-:W-:Y:S02]  /*2010*/  ISETP.GE.U32.AND P0, PT, R8, 0x4, PT ;  /* 0x000000040800780c */ /* 0x000fe40003f06070 */
[----:B-12---:R-:W-:-:S04]  /*2020*/  LOP3.LUT R20, R4, 0x3, RZ, 0xc0, !PT ;  /* 0x0000000304147812 */ /* 0x006fc800078ec0ff */
[----:B------:R-:W-:-:S07]  /*2030*/  ISETP.NE.AND P1, PT, R20, RZ, PT ;  /* 0x000000ff1400720c */ /* 0x000fce0003f25270 */
[----:B------:R-:W-:Y:S06]  /*2040*/  @!P0 BRA `(.L_x_32) ;  /* 0x0000000000508947 */ /* 0x000fec0003800000 */
[C---:B------:R-:W-:Y:S02]  /*2050*/  IMAD.WIDE R2, R6.reuse, 0x4, R18 ;  /* 0x0000000406027825 */ /* 0x040fe400078e0212 */
[----:B------:R-:W2:Y:S02]  /*2060*/  LDG.E.CONSTANT R19, desc[UR6][R18.64] ;  /* 0x0000000612137981 */ /* 0x000ea4000c1e9900 */
[C---:B------:R-:W-:Y:S02]  /*2070*/  IMAD.WIDE R4, R6.reuse, 0x4, R2 ;  /* 0x0000000406047825 */ /* 0x040fe400078e0202 */
[----:B------:R-:W3:Y:S02]  /*2080*/  LDG.E.CONSTANT R3, desc[UR6][R2.64] ;  /* 0x0000000602037981 */ /* 0x000ee4000c1e9900 */
[C---:B------:R-:W-:Y:S02]  /*2090*/  IMAD.WIDE R8, R6.reuse, 0x4, R4 ;  /* 0x0000000406087825 */ /* 0x040fe400078e0204 */
[----:B------:R-:W4:Y:S04]  /*20a0*/  LDG.E.CONSTANT R5, desc[UR6][R4.64] ;  /* 0x0000000604057981 */ /* 0x000f28000c1e9900 */
[----:B------:R-:W4:Y:S01]  /*20b0*/  LDG.E.CONSTANT R7, desc[UR6][R8.64] ;  /* 0x0000000608077981 */ /* 0x000f22000c1e9900 */
[----:B------:R-:W-:-:S04]  /*20c0*/  IMAD.WIDE R10, R6, 0x4, R16 ;  /* 0x00000004060a7825 */ /* 0x000fc800078e0210 */
[----:B------:R-:W-:-:S04]  /*20d0*/  IMAD.WIDE R12, R6, 0x4, R10 ;  /* 0x00000004060c7825 */ /* 0x000fc800078e020a */
[----:B------:R-:W-:-:S04]  /*20e0*/  IMAD.WIDE R14, R6, 0x4, R12 ;  /* 0x00000004060e7825 */ /* 0x000fc800078e020c */
[C---:B--2--5:R-:W-:Y:S01]  /*20f0*/  FFMA R21, R0.reuse, R19, RZ ;  /* 0x0000001300157223 */ /* 0x064fe200000000ff */
[----:B---3--:R-:W-:-:S04]  /*2100*/  FFMA R23, R0, R3, RZ ;  /* 0x0000000300177223 */ /* 0x008fc800000000ff */
[----:B------:R0:W-:Y:S01]  /*2110*/  STG.E desc[UR6][R16.64], R21 ;  /* 0x0000001510007986 */ /* 0x0001e2000c101906 */
[----:B----4-:R-:W-:-:S03]  /*2120*/  FFMA R25, R0, R5, RZ ;  /* 0x0000000500197223 */ /* 0x010fc600000000ff */
[----:B------:R1:W-:Y:S01]  /*2130*/  STG.E desc[UR6][R10.64], R23 ;  /* 0x000000170a007986 */ /* 0x0003e2000c101906 */
[----:B------:R-:W-:-:S03]  /*2140*/  FFMA R7, R0, R7, RZ ;  /* 0x0000000700077223 */ /* 0x000fc600000000ff */
[----:B------:R1:W-:Y:S04]  /*2150*/  STG.E desc[UR6][R12.64], R25 ;  /* 0x000000190c007986 */ /* 0x0003e8000c101906 */
[----:B------:R1:W-:Y:S01]  /*2160*/  STG.E desc[UR6][R14.64], R7 ;  /* 0x000000070e007986 */ /* 0x0003e2000c101906 */
[----:B------:R-:W-:-:S04]  /*2170*/  IMAD.WIDE R18, R6, 0x4, R8 ;  /* 0x0000000406127825 */ /* 0x000fc800078e0208 */
[----:B0-----:R-:W-:-:S07]  /*2180*/  IMAD.WIDE R16, R6, 0x4, R14 ;  /* 0x0000000406107825 */ /* 0x001fce00078e020e */
.L_x_32:
[----:B------:R-:W-:Y:S05]  /*2190*/  @!P1 EXIT ;  /* 0x000000000000994d */ /* 0x000fea0003800000 */
[----:B------:R-:W-:-:S05]  /*21a0*/  UMOV UR4, URZ ;  /* 0x000000ff00047c82 */ /* 0x000fca0008000000 */
.L_x_33:
[----:B------:R0:W2:Y:S01]  /*21b0*/  LDG.E.CONSTANT R3, desc[UR6][R18.64] ;  /* 0x0000000612037981 */ /* 0x0000a2000c1e9900 */
[----:B------:R-:W-:-:S06]  /*21c0*/  UIADD3 UR4, UPT, UPT, UR4, 0x1, URZ ;  /* 0x0000000104047890 */ /* 0x000fcc000fffe0ff */
[----:B------:R-:W-:Y:S01]  /*21d0*/  ISETP.NE.AND P0, PT, R20, UR4, PT ;  /* 0x0000000414007c0c */ /* 0x000fe2000bf05270 */
[----:B0-----:R-:W-:-:S04]  /*21e0*/  IMAD.WIDE R18, R6, 0x4, R18 ;  /* 0x0000000406127825 */ /* 0x001fc800078e0212 */
[----:B--2--5:R-:W-:-:S05]  /*21f0*/  FFMA R3, R0, R3, RZ ;  /* 0x0000000300037223 */ /* 0x024fca00000000ff */
[----:B------:R0:W-:Y:S02]  /*2200*/  STG.E desc[UR6][R16.64], R3 ;  /* 0x0000000310007986 */ /* 0x0001e4000c101906 */
[----:B0-----:R-:W-:Y:S01]  /*2210*/  IMAD.WIDE R16, R6, 0x4, R16 ;  /* 0x0000000406107825 */ /* 0x001fe200078e0210 */
[----:B------:R-:W-:Y:S06]  /*2220*/  @P0 BRA `(.L_x_33) ;  /* 0xfffffffc00e00947 */ /* 0x000fec000383ffff */
[----:B------:R-:W-:Y:S05]  /*2230*/  EXIT ;  /* 0x000000000000794d */ /* 0x000fea0003800000 */
.L_x_34:
        /* <DEDUP_REMOVED lines=12> */
.L_x_36:


//--------------------- .nv.shared.reserved.0     --------------------------
	.section	.nv.shared.reserved.0,"aw",@nobits
	.weak		__nv_reservedSMEM_offset_0_alias
	.size		__nv_reservedSMEM_offset_0_alias, 0, 64
	.other		__nv_reservedSMEM_offset_0_alias,@"STO_CUDA_RESERVED_SHARED STV_DEFAULT"
__nv_reservedSMEM_offset_0_alias:
	.zero		0
	.zero		64


//--------------------- .nv.constant0._Z25selective_scan_bwd_kernelIfEvPKT_S2_S2_S2_S2_S2_S2_S2_PS0_S3_S3_S3_S3_S3_iiii --------------------------
	.section	.nv.constant0._Z25selective_scan_bwd_kernelIfEvPKT_S2_S2_S2_S2_S2_S2_S2_PS0_S3_S3_S3_S3_S3_iiii,"a",@progbits
	.sectionflags	@""
	.align	4
.nv.constant0._Z25selective_scan_bwd_kernelIfEvPKT_S2_S2_S2_S2_S2_S2_S2_PS0_S3_S3_S3_S3_S3_iiii:
	.zero		1024


//--------------------- .nv.constant0._Z25selective_scan_fwd_kernelIfEvPKT_S2_S2_S2_S2_S2_PS0_S3_iiii --------------------------
	.section	.nv.constant0._Z25selective_scan_fwd_kernelIfEvPKT_S2_S2_S2_S2_S2_PS0_S3_iiii,"a",@progbits
	.sectionflags	@""
	.align	4
.nv.constant0._Z25selective_scan_fwd_kernelIfEvPKT_S2_S2_S2_S2_S2_PS0_S3_iiii:
	.zero		976


//--------------------- SYMBOLS --------------------------

	.type		.nv.reservedSmem.offset0,@object
	.size		.nv.reservedSmem.offset0,0x4
